	.headerflags	@"EF_CUDA_TEXMODE_UNIFIED EF_CUDA_64BIT_ADDRESS EF_CUDA_ACCELERATORS EF_CUDA_SM90 EF_CUDA_VIRTUAL_SM(EF_CUDA_SM90)"
	.elftype	@"ET_EXEC"


//--------------------- .nv.info                  --------------------------
	.section	.nv.info,"",@"SHT_CUDA_INFO"
	.align	4


	//----- nvinfo : EIATTR_REGCOUNT
	.align		4
        /*0000*/ 	.byte	0x04, 0x2f
        /*0002*/ 	.short	(.L_3 - .L_2)
	.align		4
.L_2:
        /*0004*/ 	.word	index@(triton_poi_fused__native_batch_norm_legit_no_training_relu_3)
        /*0008*/ 	.word	0x00000028


	//----- nvinfo : EIATTR_MIN_STACK_SIZE
	.align		4
.L_3:
        /*000c*/ 	.byte	0x04, 0x12
        /*000e*/ 	.short	(.L_5 - .L_4)
	.align		4
.L_4:
        /*0010*/ 	.word	index@(triton_poi_fused__native_batch_norm_legit_no_training_relu_3)
        /*0014*/ 	.word	0x00000000


	//----- nvinfo : EIATTR_FRAME_SIZE
	.align		4
.L_5:
        /*0018*/ 	.byte	0x04, 0x11
        /*001a*/ 	.short	(.L_7 - .L_6)
	.align		4
.L_6:
        /*001c*/ 	.word	index@(triton_poi_fused__native_batch_norm_legit_no_training_relu_3)
        /*0020*/ 	.word	0x00000000


	//----- nvinfo : EIATTR_MIN_STACK_SIZE
	.align		4
.L_7:
        /*0024*/ 	.byte	0x04, 0x12
        /*0026*/ 	.short	(.L_9 - .L_8)
	.align		4
.L_8:
        /*0028*/ 	.word	index@(triton_poi_fused__native_batch_norm_legit_no_training_relu_3)
        /*002c*/ 	.word	0x00000000
.L_9:


//--------------------- .nv.info.triton_poi_fused__native_batch_norm_legit_no_training_relu_3 --------------------------
	.section	.nv.info.triton_poi_fused__native_batch_norm_legit_no_training_relu_3,"",@"SHT_CUDA_INFO"
	.sectionflags	@""
	.align	4


	//----- nvinfo : EIATTR_CUDA_API_VERSION
	.align		4
        /*0000*/ 	.byte	0x04, 0x37
        /*0002*/ 	.short	(.L_11 - .L_10)
.L_10:
        /*0004*/ 	.word	0x0000007c


	//----- nvinfo : EIATTR_KPARAM_INFO
	.align		4
.L_11:
        /*0008*/ 	.byte	0x04, 0x17
        /*000a*/ 	.short	(.L_13 - .L_12)
.L_12:
        /*000c*/ 	.word	0x00000000
        /*0010*/ 	.short	0x0007
        /*0012*/ 	.short	0x0034
        /*0014*/ 	.byte	0x00, 0xf0, 0x11, 0x00


	//----- nvinfo : EIATTR_KPARAM_INFO
	.align		4
.L_13:
        /*0018*/ 	.byte	0x04, 0x17
        /*001a*/ 	.short	(.L_15 - .L_14)
.L_14:
        /*001c*/ 	.word	0x00000000
        /*0020*/ 	.short	0x0006
        /*0022*/ 	.short	0x0030
        /*0024*/ 	.byte	0x00, 0xf0, 0x11, 0x00


	//----- nvinfo : EIATTR_KPARAM_INFO
	.align		4
.L_15:
        /*0028*/ 	.byte	0x04, 0x17
        /*002a*/ 	.short	(.L_17 - .L_16)
.L_16:
        /*002c*/ 	.word	0x00000000
        /*0030*/ 	.short	0x0005
        /*0032*/ 	.short	0x0028
        /*0034*/ 	.byte	0x00, 0xf4, 0x21, 0x00


	//----- nvinfo : EIATTR_KPARAM_INFO
	.align		4
.L_17:
        /*0038*/ 	.byte	0x04, 0x17
        /*003a*/ 	.short	(.L_19 - .L_18)
.L_18:
        /*003c*/ 	.word	0x00000000
        /*0040*/ 	.short	0x0004
        /*0042*/ 	.short	0x0020
        /*0044*/ 	.byte	0x00, 0xf4, 0x21, 0x00


	//----- nvinfo : EIATTR_KPARAM_INFO
	.align		4
.L_19:
        /*0048*/ 	.byte	0x04, 0x17
        /*004a*/ 	.short	(.L_21 - .L_20)
.L_20:
        /*004c*/ 	.word	0x00000000
        /*0050*/ 	.short	0x0003
        /*0052*/ 	.short	0x0018
        /*0054*/ 	.byte	0x00, 0xf4, 0x21, 0x00


	//----- nvinfo : EIATTR_KPARAM_INFO
	.align		4
.L_21:
        /*0058*/ 	.byte	0x04, 0x17
        /*005a*/ 	.short	(.L_23 - .L_22)
.L_22:
        /*005c*/ 	.word	0x00000000
        /*0060*/ 	.short	0x0002
        /*0062*/ 	.short	0x0010
        /*0064*/ 	.byte	0x00, 0xf4, 0x21, 0x00


	//----- nvinfo : EIATTR_KPARAM_INFO
	.align		4
.L_23:
        /*0068*/ 	.byte	0x04, 0x17
        /*006a*/ 	.short	(.L_25 - .L_24)
.L_24:
        /*006c*/ 	.word	0x00000000
        /*0070*/ 	.short	0x0001
        /*0072*/ 	.short	0x0008
        /*0074*/ 	.byte	0x00, 0xf4, 0x21, 0x00


	//----- nvinfo : EIATTR_KPARAM_INFO
	.align		4
.L_25:
        /*0078*/ 	.byte	0x04, 0x17
        /*007a*/ 	.short	(.L_27 - .L_26)
.L_26:
        /*007c*/ 	.word	0x00000000
        /*0080*/ 	.short	0x0000
        /*0082*/ 	.short	0x0000
        /*0084*/ 	.byte	0x00, 0xf4, 0x21, 0x00


	//----- nvinfo : EIATTR_SPARSE_MMA_MASK
	.align		4
.L_27:
        /*0088*/ 	.byte	0x03, 0x50
        /*008a*/ 	.short	0x0000


	//----- nvinfo : EIATTR_MAXREG_COUNT
	.align		4
        /*008c*/ 	.byte	0x03, 0x1b
        /*008e*/ 	.short	0x00ff


	//----- nvinfo : EIATTR_EXIT_INSTR_OFFSETS
	.align		4
        /*0090*/ 	.byte	0x04, 0x1c
        /*0092*/ 	.short	(.L_29 - .L_28)


	//   ....[0]....
.L_28:
        /*0094*/ 	.word	0x00001de0


	//   ....[1]....
        /*0098*/ 	.word	0x00001e80


	//----- nvinfo : EIATTR_REQNTID
	.align		4
.L_29:
        /*009c*/ 	.byte	0x04, 0x10
        /*009e*/ 	.short	(.L_31 - .L_30)
.L_30:
        /*00a0*/ 	.word	0x00000100
        /*00a4*/ 	.word	0x00000001
        /*00a8*/ 	.word	0x00000001


	//----- nvinfo : EIATTR_CBANK_PARAM_SIZE
	.align		4
.L_31:
        /*00ac*/ 	.byte	0x03, 0x19
        /*00ae*/ 	.short	0x0038


	//----- nvinfo : EIATTR_PARAM_CBANK
	.align		4
        /*00b0*/ 	.byte	0x04, 0x0a
        /*00b2*/ 	.short	(.L_33 - .L_32)
	.align		4
.L_32:
        /*00b4*/ 	.word	index@(.nv.constant0.triton_poi_fused__native_batch_norm_legit_no_training_relu_3)
        /*00b8*/ 	.short	0x0210
        /*00ba*/ 	.short	0x0038


	//----- nvinfo : EIATTR_SW_WAR
	.align		4
.L_33:
        /*00bc*/ 	.byte	0x04, 0x36
        /*00be*/ 	.short	(.L_35 - .L_34)
.L_34:
        /*00c0*/ 	.word	0x00000008
.L_35:


//--------------------- .nv.callgraph             --------------------------
	.section	.nv.callgraph,"",@"SHT_CUDA_CALLGRAPH"
	.align	4
	.sectionentsize	8
	.align		4
        /*0000*/ 	.word	0x00000000
	.align		4
        /*0004*/ 	.word	0xffffffff
	.align		4
        /*0008*/ 	.word	0x00000000
	.align		4
        /*000c*/ 	.word	0xfffffffe
	.align		4
        /*0010*/ 	.word	0x00000000
	.align		4
        /*0014*/ 	.word	0xfffffffd
	.align		4
        /*0018*/ 	.word	0x00000000
	.align		4
        /*001c*/ 	.word	0xfffffffc


//--------------------- .nv.constant4             --------------------------
	.section	.nv.constant4,"a",@progbits
	.align	8
	.align		8
.nv.constant4:
        /*0000*/ 	.dword	_$_str
	.align		8
        /*0008*/ 	.dword	_$_str_$_2


//--------------------- .text.triton_poi_fused__native_batch_norm_legit_no_training_relu_3 --------------------------
	.section	.text.triton_poi_fused__native_batch_norm_legit_no_training_relu_3,"ax",@progbits
	.sectionflags	@"SHF_BARRIERS=1"
	.align	128
        .global         triton_poi_fused__native_batch_norm_legit_no_training_relu_3
        .type           triton_poi_fused__native_batch_norm_legit_no_training_relu_3,@function
        .size           triton_poi_fused__native_batch_norm_legit_no_training_relu_3,(.L_x_1 - triton_poi_fused__native_batch_norm_legit_no_training_relu_3)
        .other          triton_poi_fused__native_batch_norm_legit_no_training_relu_3,@"STO_CUDA_ENTRY STV_DEFAULT"
triton_poi_fused__native_batch_norm_legit_no_training_relu_3:
.text.triton_poi_fused__native_batch_norm_legit_no_training_relu_3:
[----:B------:R-:W0:Y:S01]  /*0000*/  LDC R1, c[0x0][0x28] ;  /* 0x00000a00ff017b82 */ /* 0x000e220000000800 */
[----:B------:R-:W1:Y:S01]  /*0010*/  S2R R28, SR_CTAID.Y ;  /* 0x00000000001c7919 */ /* 0x000e620000002600 */
[----:B------:R-:W-:Y:S01]  /*0020*/  ULDC.64 UR6, c[0x0][0x208] ;  /* 0x0000820000067ab9 */ /* 0x000fe20000000a00 */
[----:B------:R-:W-:Y:S02]  /*0030*/  CS2R R8, SRZ ;  /* 0x0000000000087805 */ /* 0x000fe4000001ff00 */
[----:B------:R-:W-:Y:S01]  /*0040*/  CS2R R10, SRZ ;  /* 0x00000000000a7805 */ /* 0x000fe2000001ff00 */
[----:B------:R-:W2:Y:S01]  /*0050*/  S2R R24, SR_TID.X ;  /* 0x0000000000187919 */ /* 0x000ea20000002100 */
[----:B------:R-:W-:Y:S02]  /*0060*/  CS2R R20, SRZ ;  /* 0x0000000000147805 */ /* 0x000fe4000001ff00 */
[----:B------:R-:W-:Y:S01]  /*0070*/  CS2R R22, SRZ ;  /* 0x0000000000167805 */ /* 0x000fe2000001ff00 */
[----:B------:R-:W3:Y:S01]  /*0080*/  S2R R25, SR_CTAID.X ;  /* 0x0000000000197919 */ /* 0x000ee20000002500 */
[----:B-1----:R-:W-:-:S02]  /*0090*/  IMAD.SHL.U32 R28, R28, 0x40, RZ ;  /* 0x000000401c1c7824 */ /* 0x002fc400078e00ff */
[----:B--2---:R-:W-:Y:S01]  /*00a0*/  IMAD.SHL.U32 R3, R24, 0x4, RZ ;  /* 0x0000000418037824 */ /* 0x004fe200078e00ff */
[----:B------:R-:W-:Y:S01]  /*00b0*/  SHF.R.U32.HI R0, RZ, 0x4, R24 ;  /* 0x00000004ff007819 */ /* 0x000fe20000011618 */
[----:B---3--:R-:W-:-:S03]  /*00c0*/  IMAD.SHL.U32 R25, R25, 0x40, RZ ;  /* 0x0000004019197824 */ /* 0x008fc600078e00ff */
[----:B------:R-:W-:Y:S02]  /*00d0*/  LOP3.LUT R3, R28, 0x3c, R3, 0xf8, !PT ;  /* 0x0000003c1c037812 */ /* 0x000fe400078ef803 */
[----:B------:R-:W-:Y:S02]  /*00e0*/  SGXT.U32 R0, R0, 0x4 ;  /* 0x000000040000781a */ /* 0x000fe40000000000 */
[C---:B------:R-:W-:Y:S01]  /*00f0*/  ISETP.GE.AND P0, PT, R3.reuse, 0x180, PT ;  /* 0x000001800300780c */ /* 0x040fe20003f06270 */
[----:B------:R-:W-:Y:S01]  /*0100*/  IMAD.HI R2, R3, 0x2aaaaaab, RZ ;  /* 0x2aaaaaab03027827 */ /* 0x000fe200078e02ff */
[----:B------:R-:W-:Y:S02]  /*0110*/  LOP3.LUT R6, R25, 0x10, R0, 0xfe, !PT ;  /* 0x0000001019067812 */ /* 0x000fe400078efe00 */
[----:B------:R-:W-:Y:S02]  /*0120*/  LOP3.LUT R7, R25, 0x30, R0, 0xfe, !PT ;  /* 0x0000003019077812 */ /* 0x000fe400078efe00 */
[----:B------:R-:W-:-:S02]  /*0130*/  SHF.R.U32.HI R5, RZ, 0x1f, R2 ;  /* 0x0000001fff057819 */ /* 0x000fc40000011602 */
[----:B------:R-:W-:Y:S02]  /*0140*/  ISETP.LT.AND P2, PT, R6, 0x3c1, !P0 ;  /* 0x000003c10600780c */ /* 0x000fe40004741270 */
[----:B------:R-:W-:Y:S02]  /*0150*/  LEA.HI.SX32 R2, R2, R5, 0x1c ;  /* 0x0000000502027211 */ /* 0x000fe400078fe2ff */
[----:B------:R-:W-:Y:S01]  /*0160*/  LOP3.LUT R6, R25, 0x20, R0, 0xfe, !PT ;  /* 0x0000002019067812 */ /* 0x000fe200078efe00 */
[----:B------:R-:W1:Y:S01]  /*0170*/  LDC.64 R4, c[0x0][0x210] ;  /* 0x00008400ff047b82 */ /* 0x000e620000000a00 */
[----:B------:R-:W-:Y:S01]  /*0180*/  LOP3.LUT R0, R25, R0, RZ, 0xfc, !PT ;  /* 0x0000000019007212 */ /* 0x000fe200078efcff */
[----:B------:R-:W-:Y:S01]  /*0190*/  IMAD R29, R2, -0x60, R3 ;  /* 0xffffffa0021d7824 */ /* 0x000fe200078e0203 */
[----:B------:R-:W-:Y:S02]  /*01a0*/  ISETP.LT.AND P3, PT, R6, 0x3c1, !P0 ;  /* 0x000003c10600780c */ /* 0x000fe40004761270 */
[----:B------:R-:W-:Y:S01]  /*01b0*/  ISETP.LT.AND P1, PT, R0, 0x3c1, !P0 ;  /* 0x000003c10000780c */ /* 0x000fe20004721270 */
[----:B------:R-:W-:Y:S01]  /*01c0*/  IMAD R3, R2, 0x16860, R29 ;  /* 0x0001686002037824 */ /* 0x000fe200078e021d */
[----:B------:R-:W-:-:S03]  /*01d0*/  ISETP.LT.AND P4, PT, R7, 0x3c1, !P0 ;  /* 0x000003c10700780c */ /* 0x000fc60004781270 */
[----:B------:R-:W-:Y:S02]  /*01e0*/  IMAD R17, R0, 0x60, R3 ;  /* 0x0000006000117824 */ /* 0x000fe400078e0203 */
[----:B------:R-:W2:Y:S02]  /*01f0*/  LDC.64 R2, c[0x0][0x218] ;  /* 0x00008600ff027b82 */ /* 0x000ea40000000a00 */
[C---:B------:R-:W-:Y:S02]  /*0200*/  VIADD R19, R17.reuse, 0x600 ;  /* 0x0000060011137836 */ /* 0x040fe40000000000 */
[C---:B------:R-:W-:Y:S02]  /*0210*/  VIADD R27, R17.reuse, 0xc00 ;  /* 0x00000c00111b7836 */ /* 0x040fe40000000000 */
[----:B------:R-:W-:Y:S01]  /*0220*/  VIADD R31, R17, 0x1200 ;  /* 0x00001200111f7836 */ /* 0x000fe20000000000 */
[----:B------:R-:W-:Y:S02]  /*0230*/  LOP3.LUT R0, R25, 0x3f, R24, 0xf8, !PT ;  /* 0x0000003f19007812 */ /* 0x000fe400078ef818 */
[----:B------:R-:W-:-:S02]  /*0240*/  SHF.R.U32.HI R25, RZ, 0x6, R24 ;  /* 0x00000006ff197819 */ /* 0x000fc40000011618 */
[----:B------:R-:W-:Y:S01]  /*0250*/  CS2R R6, SRZ ;  /* 0x0000000000067805 */ /* 0x000fe2000001ff00 */
[----:B-1----:R-:W-:-:S04]  /*0260*/  IMAD.WIDE R16, R17, 0x4, R4 ;  /* 0x0000000411107825 */ /* 0x002fc800078e0204 */
[----:B--2---:R-:W-:Y:S01]  /*0270*/  IMAD.WIDE R32, R29, 0x4, R2 ;  /* 0x000000041d207825 */ /* 0x004fe200078e0202 */
[----:B------:R-:W-:Y:S01]  /*0280*/  SGXT.U32 R25, R25, 0x2 ;  /* 0x000000021919781a */ /* 0x000fe20000000000 */
[----:B------:R-:W1:Y:S01]  /*0290*/  LDC.64 R2, c[0x0][0x220] ;  /* 0x00008800ff027b82 */ /* 0x000e620000000a00 */
[----:B------:R-:W2:Y:S01]  /*02a0*/  @P1 LDG.E.EL.128 R8, desc[UR6][R16.64] ;  /* 0x0000000610081981 */ /* 0x000ea2000c2e1d00 */
[----:B------:R-:W-:-:S04]  /*02b0*/  IMAD.WIDE R18, R19, 0x4, R4 ;  /* 0x0000000413127825 */ /* 0x000fc800078e0204 */
[----:B------:R-:W-:-:S04]  /*02c0*/  IMAD.WIDE R26, R27, 0x4, R4 ;  /* 0x000000041b1a7825 */ /* 0x000fc800078e0204 */
[----:B------:R-:W-:Y:S01]  /*02d0*/  IMAD.WIDE R30, R31, 0x4, R4 ;  /* 0x000000041f1e7825 */ /* 0x000fe200078e0204 */
[----:B------:R-:W-:Y:S02]  /*02e0*/  CS2R R4, SRZ ;  /* 0x0000000000047805 */ /* 0x000fe4000001ff00 */
[----:B------:R-:W-:Y:S02]  /*02f0*/  LOP3.LUT R28, R25, R28, RZ, 0xfc, !PT ;  /* 0x0000001c191c7212 */ /* 0x000fe400078efcff */
[----:B------:R-:W-:Y:S01]  /*0300*/  CS2R R24, SRZ ;  /* 0x0000000000187805 */ /* 0x000fe2000001ff00 */
[----:B------:R-:W3:Y:S04]  /*0310*/  @P2 LDG.E.EL.128 R20, desc[UR6][R18.64] ;  /* 0x0000000612142981 */ /* 0x000ee8000c2e1d00 */
[----:B------:R4:W5:Y:S01]  /*0320*/  @P3 LDG.E.EL.128 R4, desc[UR6][R26.64] ;  /* 0x000000061a043981 */ /* 0x000962000c2e1d00 */
[----:B-1----:R-:W-:Y:S01]  /*0330*/  IMAD.WIDE R2, R29, 0x4, R2 ;  /* 0x000000041d027825 */ /* 0x002fe200078e0202 */
[----:B0---4-:R-:W-:-:S02]  /*0340*/  CS2R R26, SRZ ;  /* 0x00000000001a7805 */ /* 0x011fc4000001ff00 */
[----:B------:R-:W-:Y:S02]  /*0350*/  CS2R R12, SRZ ;  /* 0x00000000000c7805 */ /* 0x000fe4000001ff00 */
[----:B------:R-:W-:Y:S02]  /*0360*/  CS2R R14, SRZ ;  /* 0x00000000000e7805 */ /* 0x000fe4000001ff00 */
[----:B------:R-:W-:Y:S02]  /*0370*/  CS2R R16, SRZ ;  /* 0x0000000000107805 */ /* 0x000fe4000001ff00 */
[----:B------:R-:W-:Y:S01]  /*0380*/  CS2R R18, SRZ ;  /* 0x0000000000127805 */ /* 0x000fe2000001ff00 */
[----:B------:R0:W4:Y:S04]  /*0390*/  @!P0 LDG.E.EL.128 R24, desc[UR6][R2.64] ;  /* 0x0000000602188981 */ /* 0x000128000c2e1d00 */
[----:B------:R-:W2:Y:S04]  /*03a0*/  @P4 LDG.E.EL.128 R12, desc[UR6][R30.64] ;  /* 0x000000061e0c4981 */ /* 0x000ea8000c2e1d00 */
[----:B------:R-:W2:Y:S01]  /*03b0*/  @!P0 LDG.E.EL.128 R16, desc[UR6][R32.64] ;  /* 0x0000000620108981 */ /* 0x000ea2000c2e1d00 */
[----:B0-----:R-:W-:-:S02]  /*03c0*/  IMAD.MOV.U32 R2, RZ, RZ, 0x3e800000 ;  /* 0x3e800000ff027424 */ /* 0x001fc400078e00ff */
[----:B----4-:R-:W-:Y:S01]  /*03d0*/  FADD R24, R24, 0.0010000000474974513054 ;  /* 0x3a83126f18187421 */ /* 0x010fe20000000000 */
[----:B------:R-:W-:-:S05]  /*03e0*/  FADD R27, R27, 0.0010000000474974513054 ;  /* 0x3a83126f1b1b7421 */ /* 0x000fca0000000000 */
[----:B------:R-:W0:Y:S01]  /*03f0*/  MUFU.SQRT R24, R24 ;  /* 0x0000001800187308 */ /* 0x000e220000002000 */
[C---:B--2---:R-:W-:Y:S01]  /*0400*/  FADD R8, -R16.reuse, R8 ;  /* 0x0000000810087221 */ /* 0x044fe20000000100 */
[C---:B---3--:R-:W-:Y:S01]  /*0410*/  FADD R20, -R16.reuse, R20 ;  /* 0x0000001410147221 */ /* 0x048fe20000000100 */
[C---:B-----5:R-:W-:Y:S01]  /*0420*/  FADD R4, -R16.reuse, R4 ;  /* 0x0000000410047221 */ /* 0x060fe20000000100 */
[----:B------:R-:W-:Y:S01]  /*0430*/  FADD R12, -R16, R12 ;  /* 0x0000000c100c7221 */ /* 0x000fe20000000100 */
[C---:B------:R-:W-:Y:S01]  /*0440*/  FADD R10, -R18.reuse, R10 ;  /* 0x0000000a120a7221 */ /* 0x040fe20000000100 */
[C---:B------:R-:W-:Y:S01]  /*0450*/  FADD R16, -R18.reuse, R22 ;  /* 0x0000001612107221 */ /* 0x040fe20000000100 */
[C---:B------:R-:W-:Y:S01]  /*0460*/  FADD R6, -R18.reuse, R6 ;  /* 0x0000000612067221 */ /* 0x040fe20000000100 */
[----:B------:R-:W-:Y:S02]  /*0470*/  FADD R18, -R18, R14 ;  /* 0x0000000e12127221 */ /* 0x000fe40000000100 */
[----:B------:R-:W1:Y:S01]  /*0480*/  MUFU.SQRT R14, R27 ;  /* 0x0000001b000e7308 */ /* 0x000e620000002000 */
[----:B------:R-:W-:Y:S01]  /*0490*/  FADD R26, R26, 0.0010000000474974513054 ;  /* 0x3a83126f1a1a7421 */ /* 0x000fe20000000000 */
[C---:B------:R-:W-:Y:S01]  /*04a0*/  FADD R9, -R17.reuse, R9 ;  /* 0x0000000911097221 */ /* 0x040fe20000000100 */
[C---:B------:R-:W-:Y:S01]  /*04b0*/  FADD R21, -R17.reuse, R21 ;  /* 0x0000001511157221 */ /* 0x040fe20000000100 */
[C---:B------:R-:W-:Y:S01]  /*04c0*/  FADD R5, -R17.reuse, R5 ;  /* 0x0000000511057221 */ /* 0x040fe20000000100 */
[----:B------:R-:W-:Y:S01]  /*04d0*/  FADD R13, -R17, R13 ;  /* 0x0000000d110d7221 */ /* 0x000fe20000000100 */
[----:B0-----:R-:W-:-:S02]  /*04e0*/  FSETP.GT.AND P6, PT, R24, 8.50705917302346158658e+37, PT ;  /* 0x7e8000001800780b */ /* 0x001fc40003fc4000 */
[----:B------:R-:W0:Y:S01]  /*04f0*/  MUFU.SQRT R17, R26 ;  /* 0x0000001a00117308 */ /* 0x000e220000002000 */
[----:B------:R-:W-:Y:S01]  /*0500*/  FADD R25, R25, 0.0010000000474974513054 ;  /* 0x3a83126f19197421 */ /* 0x000fe20000000000 */
[----:B------:R-:W-:Y:S02]  /*0510*/  FSETP.GEU.AND P1, PT, R24, 1.175494350822287508e-38, PT ;  /* 0x008000001800780b */ /* 0x000fe40003f2e000 */
[----:B-1----:R-:W-:-:S04]  /*0520*/  FSETP.GT.AND P4, PT, R14, 8.50705917302346158658e+37, PT ;  /* 0x7e8000000e00780b */ /* 0x002fc80003f84000 */
[----:B------:R-:W1:Y:S01]  /*0530*/  MUFU.SQRT R25, R25 ;  /* 0x0000001900197308 */ /* 0x000e620000002000 */
[----:B------:R-:W-:Y:S02]  /*0540*/  FSETP.GEU.AND P5, PT, R14, 1.175494350822287508e-38, PT ;  /* 0x008000000e00780b */ /* 0x000fe40003fae000 */
[----:B------:R-:W-:Y:S01]  /*0550*/  FSEL R30, R2, 1, P6 ;  /* 0x3f800000021e7808 */ /* 0x000fe20003000000 */
[----:B------:R-:W-:Y:S01]  /*0560*/  @P6 FMUL R24, R24, 0.25 ;  /* 0x3e80000018186820 */ /* 0x000fe20000400000 */
[----:B0-----:R-:W-:-:S03]  /*0570*/  FSETP.GT.AND P6, PT, R17, 8.50705917302346158658e+37, PT ;  /* 0x7e8000001100780b */ /* 0x001fc60003fc4000 */
[----:B------:R-:W-:Y:S01]  /*0580*/  @!P1 FMUL R24, R24, 16777216 ;  /* 0x4b80000018189820 */ /* 0x000fe20000400000 */
[----:B------:R-:W-:Y:S01]  /*0590*/  @!P1 FMUL R30, R30, 16777216 ;  /* 0x4b8000001e1e9820 */ /* 0x000fe20000400000 */
[----:B------:R-:W-:Y:S01]  /*05a0*/  FSETP.GEU.AND P1, PT, R17, 1.175494350822287508e-38, PT ;  /* 0x008000001100780b */ /* 0x000fe20003f2e000 */
[----:B------:R-:W-:Y:S01]  /*05b0*/  @P4 FMUL R14, R14, 0.25 ;  /* 0x3e8000000e0e4820 */ /* 0x000fe20000400000 */
[----:B-1----:R-:W-:-:S03]  /*05c0*/  FSETP.GT.AND P2, PT, R25, 8.50705917302346158658e+37, PT ;  /* 0x7e8000001900780b */ /* 0x002fc60003f44000 */
[----:B------:R-:W-:Y:S01]  /*05d0*/  @!P5 FMUL R14, R14, 16777216 ;  /* 0x4b8000000e0ed820 */ /* 0x000fe20000400000 */
[----:B------:R-:W-:Y:S02]  /*05e0*/  FSETP.GEU.AND P3, PT, R25, 1.175494350822287508e-38, PT ;  /* 0x008000001900780b */ /* 0x000fe40003f6e000 */
[----:B------:R-:W-:-:S03]  /*05f0*/  @P6 FMUL R17, R17, 0.25 ;  /* 0x3e80000011116820 */ /* 0x000fc60000400000 */
[----:B------:R-:W0:Y:S01]  /*0600*/  MUFU.RCP R14, R14 ;  /* 0x0000000e000e7308 */ /* 0x000e220000001000 */
[C---:B------:R-:W-:Y:S01]  /*0610*/  FADD R11, -R19.reuse, R11 ;  /* 0x0000000b130b7221 */ /* 0x040fe20000000100 */
[C---:B------:R-:W-:Y:S01]  /*0620*/  FADD R22, -R19.reuse, R23 ;  /* 0x0000001713167221 */ /* 0x040fe20000000100 */
[----:B------:R-:W-:Y:S01]  /*0630*/  FADD R7, -R19, R7 ;  /* 0x0000000713077221 */ /* 0x000fe20000000100 */
[----:B------:R-:W-:Y:S01]  /*0640*/  @!P1 FMUL R17, R17, 16777216 ;  /* 0x4b80000011119820 */ /* 0x000fe20000400000 */
[----:B------:R-:W-:Y:S01]  /*0650*/  FADD R19, -R19, R15 ;  /* 0x0000000f13137221 */ /* 0x000fe20000000100 */
[----:B------:R-:W-:Y:S01]  /*0660*/  FSEL R15, R2, 1, P4 ;  /* 0x3f800000020f7808 */ /* 0x000fe20002000000 */
[----:B------:R-:W-:-:S03]  /*0670*/  @P2 FMUL R25, R25, 0.25 ;  /* 0x3e80000019192820 */ /* 0x000fc60000400000 */
[----:B------:R-:W1:Y:S01]  /*0680*/  MUFU.RCP R17, R17 ;  /* 0x0000001100117308 */ /* 0x000e620000001000 */
[----:B------:R-:W-:Y:S01]  /*0690*/  @!P5 FMUL R15, R15, 16777216 ;  /* 0x4b8000000f0fd820 */ /* 0x000fe20000400000 */
[----:B------:R-:W-:-:S03]  /*06a0*/  @!P3 FMUL R25, R25, 16777216 ;  /* 0x4b8000001919b820 */ /* 0x000fc60000400000 */
[----:B0-----:R-:W-:Y:S01]  /*06b0*/  FMUL R26, R14, R15 ;  /* 0x0000000f0e1a7220 */ /* 0x001fe20000400000 */
[C---:B------:R-:W-:Y:S02]  /*06c0*/  FSEL R14, R2.reuse, 1, P6 ;  /* 0x3f800000020e7808 */ /* 0x040fe40003000000 */
[----:B------:R1:W0:Y:S01]  /*06d0*/  MUFU.RCP R34, R25 ;  /* 0x0000001900227308 */ /* 0x0002220000001000 */
[----:B------:R-:W-:Y:S02]  /*06e0*/  FSEL R3, R2, 1, P2 ;  /* 0x3f80000002037808 */ /* 0x000fe40001000000 */
[----:B------:R-:W-:-:S03]  /*06f0*/  @!P1 FMUL R14, R14, 16777216 ;  /* 0x4b8000000e0e9820 */ /* 0x000fc60000400000 */
[----:B------:R-:W-:Y:S01]  /*0700*/  @!P3 FMUL R3, R3, 16777216 ;  /* 0x4b8000000303b820 */ /* 0x000fe20000400000 */
[----:B-1----:R-:W-:Y:S01]  /*0710*/  FMUL R25, R17, R14 ;  /* 0x0000000e11197220 */ /* 0x002fe20000400000 */
[----:B------:R1:W2:Y:S03]  /*0720*/  MUFU.RCP R27, R24 ;  /* 0x00000018001b7308 */ /* 0x0002a60000001000 */
[----:B------:R-:W-:Y:S01]  /*0730*/  FMUL R15, R25, R6 ;  /* 0x00000006190f7220 */ /* 0x000fe20000400000 */
[----:B0-----:R-:W-:Y:S02]  /*0740*/  FMUL R34, R34, R3 ;  /* 0x0000000322227220 */ /* 0x001fe40000400000 */
[----:B------:R-:W0:Y:S01]  /*0750*/  LDC.64 R2, c[0x0][0x228] ;  /* 0x00008a00ff027b82 */ /* 0x000e220000000a00 */
[----:B-1----:R-:W-:-:S07]  /*0760*/  FMUL R24, R26, R7 ;  /* 0x000000071a187220 */ /* 0x002fce0000400000 */
[----:B------:R-:W1:Y:S01]  /*0770*/  LDC.64 R6, c[0x0][0x230] ;  /* 0x00008c00ff067b82 */ /* 0x000e620000000a00 */
[C---:B------:R-:W-:Y:S01]  /*0780*/  FMUL R14, R26.reuse, R19 ;  /* 0x000000131a0e7220 */ /* 0x040fe20000400000 */
[C---:B------:R-:W-:Y:S01]  /*0790*/  FMUL R22, R26.reuse, R22 ;  /* 0x000000161a167220 */ /* 0x040fe20000400000 */
[----:B--2---:R-:W-:Y:S01]  /*07a0*/  FMUL R27, R27, R30 ;  /* 0x0000001e1b1b7220 */ /* 0x004fe20000400000 */
[----:B------:R-:W-:Y:S01]  /*07b0*/  FMUL R26, R26, R11 ;  /* 0x0000000b1a1a7220 */ /* 0x000fe20000400000 */
[C---:B------:R-:W-:Y:S01]  /*07c0*/  FMUL R23, R25.reuse, R18 ;  /* 0x0000001219177220 */ /* 0x040fe20000400000 */
[C---:B------:R-:W-:Y:S01]  /*07d0*/  FMUL R11, R25.reuse, R16 ;  /* 0x00000010190b7220 */ /* 0x040fe20000400000 */
[----:B------:R-:W-:Y:S01]  /*07e0*/  FMUL R25, R25, R10 ;  /* 0x0000000a19197220 */ /* 0x000fe20000400000 */
[C---:B------:R-:W-:Y:S01]  /*07f0*/  FMUL R10, R34.reuse, R13 ;  /* 0x0000000d220a7220 */ /* 0x040fe20000400000 */
[C---:B------:R-:W-:Y:S01]  /*0800*/  FMUL R30, R34.reuse, R5 ;  /* 0x00000005221e7220 */ /* 0x040fe20000400000 */
[C---:B------:R-:W-:Y:S01]  /*0810*/  FMUL R32, R34.reuse, R21 ;  /* 0x0000001522207220 */ /* 0x040fe20000400000 */
[----:B------:R-:W-:Y:S01]  /*0820*/  FMUL R34, R34, R9 ;  /* 0x0000000922227220 */ /* 0x000fe20000400000 */
[C---:B------:R-:W-:Y:S01]  /*0830*/  FMUL R13, R27.reuse, R8 ;  /* 0x000000081b0d7220 */ /* 0x040fe20000400000 */
[----:B------:R-:W-:Y:S01]  /*0840*/  FMUL R31, R27, R4 ;  /* 0x000000041b1f7220 */ /* 0x000fe20000400000 */
[----:B------:R-:W-:-:S02]  /*0850*/  CS2R R16, SRZ ;  /* 0x0000000000107805 */ /* 0x000fc4000001ff00 */
[----:B------:R-:W-:Y:S02]  /*0860*/  CS2R R18, SRZ ;  /* 0x0000000000127805 */ /* 0x000fe4000001ff00 */
[----:B------:R-:W-:Y:S01]  /*0870*/  CS2R R4, SRZ ;  /* 0x0000000000047805 */ /* 0x000fe2000001ff00 */
[----:B0-----:R-:W-:-:S05]  /*0880*/  IMAD.WIDE R2, R29, 0x4, R2 ;  /* 0x000000041d027825 */ /* 0x001fca00078e0202 */
[----:B------:R0:W2:Y:S01]  /*0890*/  @!P0 LDG.E.EL.128 R16, desc[UR6][R2.64] ;  /* 0x0000000602108981 */ /* 0x0000a2000c2e1d00 */
[----:B-1----:R-:W-:Y:S01]  /*08a0*/  IMAD.WIDE R8, R29, 0x4, R6 ;  /* 0x000000041d087825 */ /* 0x002fe200078e0206 */
[----:B------:R-:W-:-:S06]  /*08b0*/  CS2R R6, SRZ ;  /* 0x0000000000067805 */ /* 0x000fcc000001ff00 */
[----:B------:R-:W2:Y:S01]  /*08c0*/  @!P0 LDG.E.EL.128 R4, desc[UR6][R8.64] ;  /* 0x0000000608048981 */ /* 0x000ea2000c2e1d00 */
[----:B0-----:R-:W0:Y:S01]  /*08d0*/  S2R R3, SR_TID.X ;  /* 0x0000000000037919 */ /* 0x001e220000002100 */
[----:B------:R-:W1:Y:S01]  /*08e0*/  S2UR UR5, SR_CgaCtaId ;  /* 0x00000000000579c3 */ /* 0x000e620000008800 */
[C---:B------:R-:W-:Y:S01]  /*08f0*/  FMUL R33, R27.reuse, R20 ;  /* 0x000000141b217220 */ /* 0x040fe20000400000 */
[----:B------:R-:W-:Y:S01]  /*0900*/  FMUL R21, R27, R12 ;  /* 0x0000000c1b157220 */ /* 0x000fe20000400000 */
[----:B------:R-:W-:Y:S02]  /*0910*/  UMOV UR4, 0x400 ;  /* 0x0000040000047882 */ /* 0x000fe40000000000 */
[----:B-1----:R-:W-:Y:S01]  /*0920*/  UPRMT UR4, UR5, 0x654, UR4 ;  /* 0x0000065405047896 */ /* 0x002fe20008000004 */
[----:B------:R-:W-:-:S04]  /*0930*/  ISETP.GE.AND P0, PT, R0, 0x3c1, PT ;  /* 0x000003c10000780c */ /* 0x000fc80003f06270 */
[----:B------:R-:W-:Y:S01]  /*0940*/  ISETP.LT.AND P6, PT, R28, 0x180, !P0 ;  /* 0x000001801c00780c */ /* 0x000fe200047c1270 */
[-CC-:B--2---:R-:W-:Y:S01]  /*0950*/  FFMA R13, R13, R16.reuse, R4.reuse ;  /* 0x000000100d0d7223 */ /* 0x184fe20000000004 */
[-CC-:B------:R-:W-:Y:S01]  /*0960*/  FFMA R12, R33, R16.reuse, R4.reuse ;  /* 0x00000010210c7223 */ /* 0x180fe20000000004 */
[-CC-:B------:R-:W-:Y:S01]  /*0970*/  FFMA R2, R31, R16.reuse, R4.reuse ;  /* 0x000000101f027223 */ /* 0x180fe20000000004 */
[----:B------:R-:W-:Y:S01]  /*0980*/  FFMA R4, R21, R16, R4 ;  /* 0x0000001015047223 */ /* 0x000fe20000000004 */
[-CC-:B------:R-:W-:Y:S01]  /*0990*/  FFMA R34, R34, R17.reuse, R5.reuse ;  /* 0x0000001122227223 */ /* 0x180fe20000000005 */
[-CC-:B------:R-:W-:Y:S01]  /*09a0*/  FFMA R32, R32, R17.reuse, R5.reuse ;  /* 0x0000001120207223 */ /* 0x180fe20000000005 */
[-CC-:B------:R-:W-:Y:S01]  /*09b0*/  FFMA R30, R30, R17.reuse, R5.reuse ;  /* 0x000000111e1e7223 */ /* 0x180fe20000000005 */
[----:B------:R-:W-:Y:S01]  /*09c0*/  FFMA R10, R10, R17, R5 ;  /* 0x000000110a0a7223 */ /* 0x000fe20000000005 */
[-CC-:B------:R-:W-:Y:S01]  /*09d0*/  FFMA R25, R25, R18.reuse, R6.reuse ;  /* 0x0000001219197223 */ /* 0x180fe20000000006 */
[-CC-:B------:R-:W-:Y:S01]  /*09e0*/  FFMA R11, R11, R18.reuse, R6.reuse ;  /* 0x000000120b0b7223 */ /* 0x180fe20000000006 */
[-CC-:B------:R-:W-:Y:S01]  /*09f0*/  FFMA R16, R15, R18.reuse, R6.reuse ;  /* 0x000000120f107223 */ /* 0x180fe20000000006 */
[----:B------:R-:W-:Y:S01]  /*0a00*/  FFMA R23, R23, R18, R6 ;  /* 0x0000001217177223 */ /* 0x000fe20000000006 */
[----:B0-----:R-:W-:Y:S01]  /*0a10*/  IMAD.SHL.U32 R5, R3, 0x100, RZ ;  /* 0x0000010003057824 */ /* 0x001fe200078e00ff */
[----:B------:R-:W-:-:S04]  /*0a20*/  SHF.R.U32.HI R18, RZ, 0x4, R3 ;  /* 0x00000004ff127819 */ /* 0x000fc80000011603 */
[----:B------:R-:W-:Y:S02]  /*0a30*/  SGXT.U32 R18, R18, 0x4 ;  /* 0x000000041212781a */ /* 0x000fe40000000000 */
[----:B------:R-:W-:-:S04]  /*0a40*/  LOP3.LUT R5, R5, 0xf00, RZ, 0xc0, !PT ;  /* 0x00000f0005057812 */ /* 0x000fc800078ec0ff */
[C---:B------:R-:W-:Y:S02]  /*0a50*/  LOP3.LUT R18, R5.reuse, R18, RZ, 0xfc, !PT ;  /* 0x0000001205127212 */ /* 0x040fe400078efcff */
[C---:B------:R-:W-:Y:S02]  /*0a60*/  LEA.HI R21, R5.reuse, UR4, RZ, 0x1c ;  /* 0x0000000405157c11 */ /* 0x040fe4000f8fe0ff */
[C---:B------:R-:W-:Y:S02]  /*0a70*/  LOP3.LUT R6, R5.reuse, 0x40, RZ, 0xfc, !PT ;  /* 0x0000004005067812 */ /* 0x040fe400078efcff */
[C---:B------:R-:W-:Y:S02]  /*0a80*/  LOP3.LUT R8, R5.reuse, 0x80, RZ, 0xfc, !PT ;  /* 0x0000008005087812 */ /* 0x040fe400078efcff */
[----:B------:R-:W-:Y:S02]  /*0a90*/  LOP3.LUT R9, R5, 0xc0, RZ, 0xfc, !PT ;  /* 0x000000c005097812 */ /* 0x000fe400078efcff */
[----:B------:R-:W-:Y:S01]  /*0aa0*/  LOP3.LUT R5, R28, 0x38, RZ, 0xfc, !PT ;  /* 0x000000381c057812 */ /* 0x000fe200078efcff */
[-CC-:B------:R-:W-:Y:S01]  /*0ab0*/  FFMA R26, R26, R19.reuse, R7.reuse ;  /* 0x000000131a1a7223 */ /* 0x180fe20000000007 */
[-CC-:B------:R-:W-:Y:S01]  /*0ac0*/  FFMA R22, R22, R19.reuse, R7.reuse ;  /* 0x0000001316167223 */ /* 0x180fe20000000007 */
[-CC-:B------:R-:W-:Y:S01]  /*0ad0*/  FFMA R20, R24, R19.reuse, R7.reuse ;  /* 0x0000001318147223 */ /* 0x180fe20000000007 */
[----:B------:R-:W-:Y:S01]  /*0ae0*/  FFMA R14, R14, R19, R7 ;  /* 0x000000130e0e7223 */ /* 0x000fe20000000007 */
[----:B------:R-:W-:Y:S01]  /*0af0*/  LEA.HI R7, R6, UR4, RZ, 0x1c ;  /* 0x0000000406077c11 */ /* 0x000fe2000f8fe0ff */
[----:B------:R-:W-:-:S04]  /*0b00*/  IMAD.HI R6, R5, 0x2aaaaaab, RZ ;  /* 0x2aaaaaab05067827 */ /* 0x000fc800078e02ff */
[----:B------:R-:W-:Y:S01]  /*0b10*/  IMAD R24, R18, 0x4, R7 ;  /* 0x0000000412187824 */ /* 0x000fe200078e0207 */
[----:B------:R-:W-:-:S04]  /*0b20*/  SHF.R.U32.HI R7, RZ, 0x1f, R6 ;  /* 0x0000001fff077819 */ /* 0x000fc80000011606 */
[----:B------:R-:W-:-:S05]  /*0b30*/  LEA.HI.SX32 R6, R6, R7, 0x1c ;  /* 0x0000000706067211 */ /* 0x000fca00078fe2ff */
[----:B------:R-:W-:Y:S01]  /*0b40*/  IMAD R7, R6, -0x60, R5 ;  /* 0xffffffa006077824 */ /* 0x000fe200078e0205 */
[----:B------:R-:W-:-:S03]  /*0b50*/  ISETP.LT.AND P2, PT, R5, 0x180, !P0 ;  /* 0x000001800500780c */ /* 0x000fc60004741270 */
[----:B------:R-:W-:-:S04]  /*0b60*/  IMAD R7, R7, 0x3c1, R0 ;  /* 0x000003c107077824 */ /* 0x000fc800078e0200 */
[----:B------:R-:W-:Y:S01]  /*0b70*/  IMAD R5, R6, 0x258a0, R7 ;  /* 0x000258a006057824 */ /* 0x000fe200078e0207 */
[----:B------:R-:W-:-:S05]  /*0b80*/  LOP3.LUT R6, R28, 0x34, RZ, 0xfc, !PT ;  /* 0x000000341c067812 */ /* 0x000fca00078efcff */
[----:B------:R-:W-:Y:S01]  /*0b90*/  IMAD.HI R7, R6, 0x2aaaaaab, RZ ;  /* 0x2aaaaaab06077827 */ /* 0x000fe200078e02ff */
[----:B------:R-:W-:-:S04]  /*0ba0*/  LEA.HI R17, R8, UR4, RZ, 0x1c ;  /* 0x0000000408117c11 */ /* 0x000fc8000f8fe0ff */
[----:B------:R-:W-:Y:S02]  /*0bb0*/  SHF.R.U32.HI R8, RZ, 0x1f, R7 ;  /* 0x0000001fff087819 */ /* 0x000fe40000011607 */
[----:B------:R-:W-:Y:S02]  /*0bc0*/  LEA.HI R9, R9, UR4, RZ, 0x1c ;  /* 0x0000000409097c11 */ /* 0x000fe4000f8fe0ff */
[----:B------:R-:W-:Y:S01]  /*0bd0*/  LEA.HI.SX32 R7, R7, R8, 0x1c ;  /* 0x0000000807077211 */ /* 0x000fe200078fe2ff */
[C---:B------:R-:W-:Y:S01]  /*0be0*/  IMAD R21, R18.reuse, 0x4, R21 ;  /* 0x0000000412157824 */ /* 0x040fe200078e0215 */
[----:B------:R-:W-:Y:S01]  /*0bf0*/  FSETP.GEU.AND P1, PT, R13, RZ, PT ;  /* 0x000000ff0d00720b */ /* 0x000fe20003f2e000 */
[C---:B------:R-:W-:Y:S02]  /*0c00*/  IMAD R17, R18.reuse, 0x4, R17 ;  /* 0x0000000412117824 */ /* 0x040fe400078e0211 */
[----:B------:R-:W-:Y:S02]  /*0c10*/  IMAD R18, R18, 0x4, R9 ;  /* 0x0000000412127824 */ /* 0x000fe400078e0209 */
[----:B------:R-:W-:Y:S01]  /*0c20*/  IMAD R9, R7, -0x60, R6 ;  /* 0xffffffa007097824 */ /* 0x000fe200078e0206 */
[----:B------:R-:W-:-:S02]  /*0c30*/  FSEL R36, R13, RZ, P1 ;  /* 0x000000ff0d247208 */ /* 0x000fc40000800000 */
[----:B------:R-:W-:Y:S01]  /*0c40*/  ISETP.LT.AND P1, PT, R6, 0x180, !P0 ;  /* 0x000001800600780c */ /* 0x000fe20004721270 */
[----:B------:R-:W-:Y:S01]  /*0c50*/  IMAD R8, R9, 0x3c1, R0 ;  /* 0x000003c109087824 */ /* 0x000fe200078e0200 */
[----:B------:R-:W-:-:S03]  /*0c60*/  LOP3.LUT R6, R28, 0x20, RZ, 0xfc, !PT ;  /* 0x000000201c067812 */ /* 0x000fc600078efcff */
[----:B------:R-:W-:Y:S02]  /*0c70*/  IMAD R7, R7, 0x258a0, R8 ;  /* 0x000258a007077824 */ /* 0x000fe400078e0208 */
[----:B------:R-:W-:-:S05]  /*0c80*/  IMAD.HI R8, R6, 0x2aaaaaab, RZ ;  /* 0x2aaaaaab06087827 */ /* 0x000fca00078e02ff */
[----:B------:R-:W-:Y:S02]  /*0c90*/  SHF.R.U32.HI R9, RZ, 0x1f, R8 ;  /* 0x0000001fff097819 */ /* 0x000fe40000011608 */
[----:B------:R-:W-:Y:S02]  /*0ca0*/  P2R R19, PR, RZ, 0x4 ;  /* 0x00000004ff137803 */ /* 0x000fe40000000000 */
[----:B------:R-:W-:Y:S02]  /*0cb0*/  LEA.HI.SX32 R9, R8, R9, 0x1c ;  /* 0x0000000908097211 */ /* 0x000fe400078fe2ff */
[C---:B------:R-:W-:Y:S02]  /*0cc0*/  FSETP.GEU.AND P2, PT, R34.reuse, RZ, PT ;  /* 0x000000ff2200720b */ /* 0x040fe40003f4e000 */
[----:B------:R-:W-:Y:S01]  /*0cd0*/  FSETP.GEU.AND P3, PT, R25, RZ, PT ;  /* 0x000000ff1900720b */ /* 0x000fe20003f6e000 */
[----:B------:R-:W-:Y:S01]  /*0ce0*/  IMAD R13, R9, -0x60, R6 ;  /* 0xffffffa0090d7824 */ /* 0x000fe200078e0206 */
[----:B------:R-:W-:-:S02]  /*0cf0*/  FSEL R15, R34, RZ, P2 ;  /* 0x000000ff220f7208 */ /* 0x000fc40001000000 */
[----:B------:R-:W-:Y:S01]  /*0d00*/  ISETP.LT.AND P2, PT, R6, 0x180, !P0 ;  /* 0x000001800600780c */ /* 0x000fe20004741270 */
[----:B------:R-:W-:Y:S01]  /*0d10*/  IMAD R6, R13, 0x3c1, R0 ;  /* 0x000003c10d067824 */ /* 0x000fe200078e0200 */
[----:B------:R-:W-:Y:S02]  /*0d20*/  FSEL R8, R25, RZ, P3 ;  /* 0x000000ff19087208 */ /* 0x000fe40001800000 */
[----:B------:R-:W-:Y:S01]  /*0d30*/  FSETP.GEU.AND P4, PT, R26, RZ, PT ;  /* 0x000000ff1a00720b */ /* 0x000fe20003f8e000 */
[----:B------:R-:W-:Y:S01]  /*0d40*/  STS [R21], R36 ;  /* 0x0000002415007388 */ /* 0x000fe20000000800 */
[C---:B------:R-:W-:Y:S01]  /*0d50*/  FSETP.GEU.AND P3, PT, R12.reuse, RZ, PT ;  /* 0x000000ff0c00720b */ /* 0x040fe20003f6e000 */
[----:B------:R-:W-:Y:S02]  /*0d60*/  IMAD R9, R9, 0x258a0, R6 ;  /* 0x000258a009097824 */ /* 0x000fe400078e0206 */
[----:B------:R0:W-:Y:S01]  /*0d70*/  STS [R24+0x100], R15 ;  /* 0x0001000f18007388 */ /* 0x0001e20000000800 */
[----:B------:R-:W-:-:S02]  /*0d80*/  FSEL R34, R12, RZ, P3 ;  /* 0x000000ff0c227208 */ /* 0x000fc40001800000 */
[----:B------:R-:W-:Y:S02]  /*0d90*/  FSETP.GEU.AND P3, PT, R11, RZ, PT ;  /* 0x000000ff0b00720b */ /* 0x000fe40003f6e000 */
[----:B------:R-:W-:Y:S02]  /*0da0*/  LOP3.LUT R6, R28, 0x30, RZ, 0xfc, !PT ;  /* 0x000000301c067812 */ /* 0x000fe400078efcff */
[----:B0-----:R-:W-:Y:S02]  /*0db0*/  FSEL R15, R26, RZ, P4 ;  /* 0x000000ff1a0f7208 */ /* 0x001fe40002000000 */
[C---:B------:R-:W-:Y:S01]  /*0dc0*/  FSETP.GEU.AND P4, PT, R32.reuse, RZ, PT ;  /* 0x000000ff2000720b */ /* 0x040fe20003f8e000 */
[----:B------:R0:W-:Y:S03]  /*0dd0*/  STS [R17+0x200], R8 ;  /* 0x0002000811007388 */ /* 0x0001e60000000800 */
[----:B------:R-:W-:-:S02]  /*0de0*/  FSEL R25, R32, RZ, P4 ;  /* 0x000000ff20197208 */ /* 0x000fc40002000000 */
[----:B------:R-:W-:Y:S01]  /*0df0*/  FSEL R32, R11, RZ, P3 ;  /* 0x000000ff0b207208 */ /* 0x000fe20001800000 */
[----:B------:R-:W-:Y:S01]  /*0e00*/  IMAD.HI R11, R6, 0x2aaaaaab, RZ ;  /* 0x2aaaaaab060b7827 */ /* 0x000fe200078e02ff */
[C---:B0-----:R-:W-:Y:S02]  /*0e10*/  LOP3.LUT R8, R28.reuse, 0x2c, RZ, 0xfc, !PT ;  /* 0x0000002c1c087812 */ /* 0x041fe400078efcff */
[----:B------:R-:W-:Y:S02]  /*0e20*/  LOP3.LUT R12, R28, 0x1c, RZ, 0xfc, !PT ;  /* 0x0000001c1c0c7812 */ /* 0x000fe400078efcff */
[----:B------:R-:W-:Y:S01]  /*0e30*/  SHF.R.U32.HI R26, RZ, 0x1f, R11 ;  /* 0x0000001fff1a7819 */ /* 0x000fe2000001160b */
[----:B------:R-:W-:Y:S01]  /*0e40*/  IMAD.HI R13, R8, 0x2aaaaaab, RZ ;  /* 0x2aaaaaab080d7827 */ /* 0x000fe200078e02ff */
[----:B------:R0:W-:Y:S02]  /*0e50*/  STS [R18+0x300], R15 ;  /* 0x0003000f12007388 */ /* 0x0001e40000000800 */
[----:B------:R-:W-:-:S02]  /*0e60*/  LEA.HI.SX32 R11, R11, R26, 0x1c ;  /* 0x0000001a0b0b7211 */ /* 0x000fc400078fe2ff */
[----:B------:R-:W-:Y:S01]  /*0e70*/  SHF.R.U32.HI R26, RZ, 0x1f, R13 ;  /* 0x0000001fff1a7819 */ /* 0x000fe2000001160d */
[----:B0-----:R-:W-:-:S03]  /*0e80*/  IMAD.HI R15, R12, 0x2aaaaaab, RZ ;  /* 0x2aaaaaab0c0f7827 */ /* 0x001fc600078e02ff */
[----:B------:R-:W-:Y:S02]  /*0e90*/  LEA.HI.SX32 R13, R13, R26, 0x1c ;  /* 0x0000001a0d0d7211 */ /* 0x000fe400078fe2ff */
[----:B------:R-:W-:Y:S01]  /*0ea0*/  SHF.R.U32.HI R26, RZ, 0x1f, R15 ;  /* 0x0000001fff1a7819 */ /* 0x000fe2000001160f */
[----:B------:R-:W-:Y:S01]  /*0eb0*/  STS [R21+0x40], R34 ;  /* 0x0000402215007388 */ /* 0x000fe20000000800 */
[----:B------:R-:W-:Y:S02]  /*0ec0*/  FSETP.GEU.AND P4, PT, R2, RZ, PT ;  /* 0x000000ff0200720b */ /* 0x000fe40003f8e000 */
[----:B------:R-:W-:Y:S01]  /*0ed0*/  LEA.HI.SX32 R15, R15, R26, 0x1c ;  /* 0x0000001a0f0f7211 */ /* 0x000fe200078fe2ff */
[----:B------:R0:W-:Y:S01]  /*0ee0*/  STS [R24+0x140], R25 ;  /* 0x0001401918007388 */ /* 0x0001e20000000800 */
[----:B------:R-:W-:Y:S02]  /*0ef0*/  FSETP.GEU.AND P5, PT, R22, RZ, PT ;  /* 0x000000ff1600720b */ /* 0x000fe40003fae000 */
[----:B------:R-:W-:-:S02]  /*0f00*/  FSEL R2, R2, RZ, P4 ;  /* 0x000000ff02027208 */ /* 0x000fc40002000000 */
[----:B------:R-:W-:Y:S02]  /*0f10*/  FSETP.GEU.AND P4, PT, R16, RZ, PT ;  /* 0x000000ff1000720b */ /* 0x000fe40003f8e000 */
[----:B------:R-:W-:Y:S01]  /*0f20*/  ISETP.LT.AND P3, PT, R12, 0x180, !P0 ;  /* 0x000001800c00780c */ /* 0x000fe20004761270 */
[----:B0-----:R-:W-:-:S04]  /*0f30*/  IMAD R25, R15, -0x60, R12 ;  /* 0xffffffa00f197824 */ /* 0x001fc800078e020c */
[----:B------:R-:W-:Y:S01]  /*0f40*/  IMAD R12, R25, 0x3c1, R0 ;  /* 0x000003c1190c7824 */ /* 0x000fe200078e0200 */
[----:B------:R-:W-:Y:S02]  /*0f50*/  FSEL R25, R22, RZ, P5 ;  /* 0x000000ff16197208 */ /* 0x000fe40002800000 */
[----:B------:R-:W-:Y:S02]  /*0f60*/  FSETP.GEU.AND P5, PT, R30, RZ, PT ;  /* 0x000000ff1e00720b */ /* 0x000fe40003fae000 */
[----:B------:R-:W-:Y:S02]  /*0f70*/  FSEL R22, R16, RZ, P4 ;  /* 0x000000ff10167208 */ /* 0x000fe40002000000 */
[----:B------:R-:W-:Y:S01]  /*0f80*/  FSETP.GEU.AND P4, PT, R4, RZ, PT ;  /* 0x000000ff0400720b */ /* 0x000fe20003f8e000 */
[----:B------:R-:W-:Y:S01]  /*0f90*/  STS [R17+0x240], R32 ;  /* 0x0002402011007388 */ /* 0x000fe20000000800 */
[----:B------:R-:W-:Y:S01]  /*0fa0*/  FSEL R27, R30, RZ, P5 ;  /* 0x000000ff1e1b7208 */ /* 0x000fe20002800000 */
[----:B------:R-:W-:Y:S01]  /*0fb0*/  IMAD R15, R15, 0x258a0, R12 ;  /* 0x000258a00f0f7824 */ /* 0x000fe200078e020c */
[----:B------:R-:W-:Y:S01]  /*0fc0*/  FSEL R30, R4, RZ, P4 ;  /* 0x000000ff041e7208 */ /* 0x000fe20002000000 */
[----:B------:R0:W-:Y:S01]  /*0fd0*/  STS [R18+0x340], R25 ;  /* 0x0003401912007388 */ /* 0x0001e20000000800 */
[----:B------:R-:W-:-:S02]  /*0fe0*/  FSETP.GEU.AND P5, PT, R20, RZ, PT ;  /* 0x000000ff1400720b */ /* 0x000fc40003fae000 */
[C---:B------:R-:W-:Y:S01]  /*0ff0*/  LOP3.LUT R4, R28.reuse, 0x28, RZ, 0xfc, !PT ;  /* 0x000000281c047812 */ /* 0x040fe200078efcff */
[----:B------:R1:W-:Y:S01]  /*1000*/  STS [R21+0x80], R2 ;  /* 0x0000800215007388 */ /* 0x0003e20000000800 */
[----:B------:R-:W-:Y:S02]  /*1010*/  LOP3.LUT R12, R28, 0x24, RZ, 0xfc, !PT ;  /* 0x000000241c0c7812 */ /* 0x000fe400078efcff */
[----:B------:R-:W-:Y:S01]  /*1020*/  FSEL R29, R20, RZ, P5 ;  /* 0x000000ff141d7208 */ /* 0x000fe20002800000 */
[----:B------:R-:W-:Y:S01]  /*1030*/  STS [R24+0x180], R27 ;  /* 0x0001801b18007388 */ /* 0x000fe20000000800 */
[----:B------:R-:W-:Y:S01]  /*1040*/  FSETP.GEU.AND P5, PT, R10, RZ, PT ;  /* 0x000000ff0a00720b */ /* 0x000fe20003fae000 */
[----:B0-----:R-:W-:Y:S01]  /*1050*/  IMAD.HI R25, R4, 0x2aaaaaab, RZ ;  /* 0x2aaaaaab04197827 */ /* 0x001fe200078e02ff */
[----:B-1----:R-:W-:Y:S01]  /*1060*/  LOP3.LUT R2, R28, 0x18, RZ, 0xfc, !PT ;  /* 0x000000181c027812 */ /* 0x002fe200078efcff */
[----:B------:R0:W-:Y:S02]  /*1070*/  STS [R17+0x280], R22 ;  /* 0x0002801611007388 */ /* 0x0001e40000000800 */
[----:B------:R-:W-:Y:S01]  /*1080*/  IMAD.HI R16, R12, 0x2aaaaaab, RZ ;  /* 0x2aaaaaab0c107827 */ /* 0x000fe200078e02ff */
[----:B------:R-:W-:Y:S01]  /*1090*/  FSEL R31, R10, RZ, P5 ;  /* 0x000000ff0a1f7208 */ /* 0x000fe20002800000 */
[----:B------:R1:W-:Y:S01]  /*10a0*/  STS [R18+0x380], R29 ;  /* 0x0003801d12007388 */ /* 0x0003e20000000800 */
[----:B------:R-:W-:Y:S01]  /*10b0*/  SHF.R.U32.HI R10, RZ, 0x1f, R25 ;  /* 0x0000001fff0a7819 */ /* 0x000fe20000011619 */
[----:B0-----:R-:W-:Y:S01]  /*10c0*/  IMAD.HI R22, R2, 0x2aaaaaab, RZ ;  /* 0x2aaaaaab02167827 */ /* 0x001fe200078e02ff */
[----:B------:R-:W-:-:S02]  /*10d0*/  SHF.R.U32.HI R27, RZ, 0x1f, R16 ;  /* 0x0000001fff1b7819 */ /* 0x000fc40000011610 */
[----:B------:R-:W-:Y:S02]  /*10e0*/  FSETP.GEU.AND P4, PT, R23, RZ, PT ;  /* 0x000000ff1700720b */ /* 0x000fe40003f8e000 */
[----:B-1----:R-:W-:Y:S01]  /*10f0*/  SHF.R.U32.HI R29, RZ, 0x1f, R22 ;  /* 0x0000001fff1d7819 */ /* 0x002fe20000011616 */
[----:B------:R0:W-:Y:S01]  /*1100*/  STS [R21+0xc0], R30 ;  /* 0x0000c01e15007388 */ /* 0x0001e20000000800 */
[----:B------:R-:W-:Y:S02]  /*1110*/  LEA.HI.SX32 R25, R25, R10, 0x1c ;  /* 0x0000000a19197211 */ /* 0x000fe400078fe2ff */
[----:B------:R-:W-:Y:S02]  /*1120*/  FSEL R10, R23, RZ, P4 ;  /* 0x000000ff170a7208 */ /* 0x000fe40002000000 */
[----:B------:R-:W-:Y:S02]  /*1130*/  FSETP.GEU.AND P4, PT, R14, RZ, PT ;  /* 0x000000ff0e00720b */ /* 0x000fe40003f8e000 */
[----:B0-----:R-:W-:-:S02]  /*1140*/  LEA.HI.SX32 R21, R16, R27, 0x1c ;  /* 0x0000001b10157211 */ /* 0x001fc400078fe2ff */
[----:B------:R-:W-:Y:S02]  /*1150*/  LEA.HI.SX32 R27, R22, R29, 0x1c ;  /* 0x0000001d161b7211 */ /* 0x000fe400078fe2ff */
[----:B------:R-:W-:Y:S02]  /*1160*/  LOP3.LUT R22, R28, 0x10, RZ, 0xfc, !PT ;  /* 0x000000101c167812 */ /* 0x000fe400078efcff */
[----:B------:R-:W-:Y:S02]  /*1170*/  FSEL R35, R14, RZ, P4 ;  /* 0x000000ff0e237208 */ /* 0x000fe40002000000 */
[----:B------:R-:W-:Y:S01]  /*1180*/  LOP3.LUT R14, R28, 0xc, RZ, 0xfc, !PT ;  /* 0x0000000c1c0e7812 */ /* 0x000fe200078efcff */
[----:B------:R-:W-:Y:S01]  /*1190*/  IMAD.HI R29, R22, 0x2aaaaaab, RZ ;  /* 0x2aaaaaab161d7827 */ /* 0x000fe200078e02ff */
[----:B------:R0:W-:Y:S01]  /*11a0*/  STS [R24+0x1c0], R31 ;  /* 0x0001c01f18007388 */ /* 0x0001e20000000800 */
[----:B------:R-:W-:Y:S02]  /*11b0*/  ISETP.LT.AND P4, PT, R2, 0x180, !P0 ;  /* 0x000001800200780c */ /* 0x000fe40004781270 */
[----:B------:R-:W-:Y:S01]  /*11c0*/  IMAD R33, R27, -0x60, R2 ;  /* 0xffffffa01b217824 */ /* 0x000fe200078e0202 */
[----:B------:R-:W-:Y:S01]  /*11d0*/  SHF.R.U32.HI R2, RZ, 0x1f, R29 ;  /* 0x0000001fff027819 */ /* 0x000fe2000001161d */
[----:B0-----:R-:W-:Y:S01]  /*11e0*/  IMAD.HI R31, R14, 0x2aaaaaab, RZ ;  /* 0x2aaaaaab0e1f7827 */ /* 0x001fe200078e02ff */
[----:B------:R-:W-:-:S02]  /*11f0*/  LOP3.LUT R24, R28, 0x8, RZ, 0xfc, !PT ;  /* 0x000000081c187812 */ /* 0x000fc400078efcff */
[----:B------:R-:W-:Y:S01]  /*1200*/  LEA.HI.SX32 R29, R29, R2, 0x1c ;  /* 0x000000021d1d7211 */ /* 0x000fe200078fe2ff */
[----:B------:R-:W-:Y:S01]  /*1210*/  IMAD R16, R33, 0x3c1, R0 ;  /* 0x000003c121107824 */ /* 0x000fe200078e0200 */
[----:B------:R-:W-:Y:S01]  /*1220*/  SHF.R.U32.HI R2, RZ, 0x1f, R31 ;  /* 0x0000001fff027819 */ /* 0x000fe2000001161f */
[----:B------:R-:W-:Y:S01]  /*1230*/  IMAD.HI R33, R24, 0x2aaaaaab, RZ ;  /* 0x2aaaaaab18217827 */ /* 0x000fe200078e02ff */
[----:B------:R0:W-:Y:S02]  /*1240*/  STS [R17+0x2c0], R10 ;  /* 0x0002c00a11007388 */ /* 0x0001e40000000800 */
[----:B------:R-:W-:Y:S02]  /*1250*/  LEA.HI.SX32 R31, R31, R2, 0x1c ;  /* 0x000000021f1f7211 */ /* 0x000fe400078fe2ff */
[----:B------:R-:W-:Y:S02]  /*1260*/  LOP3.LUT R2, R28, 0x4, RZ, 0xfc, !PT ;  /* 0x000000041c027812 */ /* 0x000fe400078efcff */
[----:B0-----:R-:W-:-:S04]  /*1270*/  SHF.R.U32.HI R10, RZ, 0x1f, R33 ;  /* 0x0000001fff0a7819 */ /* 0x001fc80000011621 */
[----:B------:R-:W-:Y:S01]  /*1280*/  LEA.HI.SX32 R33, R33, R10, 0x1c ;  /* 0x0000000a21217211 */ /* 0x000fe200078fe2ff */
[----:B------:R-:W-:-:S05]  /*1290*/  IMAD.HI R10, R2, 0x2aaaaaab, RZ ;  /* 0x2aaaaaab020a7827 */ /* 0x000fca00078e02ff */
[----:B------:R-:W-:-:S04]  /*12a0*/  SHF.R.U32.HI R17, RZ, 0x1f, R10 ;  /* 0x0000001fff117819 */ /* 0x000fc8000001160a */
[----:B------:R-:W-:Y:S01]  /*12b0*/  LEA.HI.SX32 R17, R10, R17, 0x1c ;  /* 0x000000110a117211 */ /* 0x000fe200078fe2ff */
[----:B------:R0:W-:Y:S01]  /*12c0*/  STS [R18+0x3c0], R35 ;  /* 0x0003c02312007388 */ /* 0x0001e20000000800 */
[----:B------:R-:W-:Y:S01]  /*12d0*/  BAR.SYNC.DEFER_BLOCKING 0x0 ;  /* 0x0000000000007b1d */ /* 0x000fe20000010000 */
[----:B------:R-:W-:Y:S02]  /*12e0*/  ISETP.LT.AND P5, PT, R2, 0x180, !P0 ;  /* 0x000001800200780c */ /* 0x000fe400047a1270 */
[----:B0-----:R-:W-:-:S04]  /*12f0*/  IMAD R35, R17, -0x60, R2 ;  /* 0xffffffa011237824 */ /* 0x001fc800078e0202 */
[----:B------:R-:W-:-:S04]  /*1300*/  IMAD R2, R35, 0x3c1, R0 ;  /* 0x000003c123027824 */ /* 0x000fc800078e0200 */
[----:B------:R-:W-:Y:S02]  /*1310*/  IMAD R35, R17, 0x258a0, R2 ;  /* 0x000258a011237824 */ /* 0x000fe400078e0202 */
[----:B------:R-:W-:-:S05]  /*1320*/  IMAD.HI R2, R28, 0x2aaaaaab, RZ ;  /* 0x2aaaaaab1c027827 */ /* 0x000fca00078e02ff */
[----:B------:R-:W-:-:S04]  /*1330*/  SHF.R.U32.HI R17, RZ, 0x1f, R2 ;  /* 0x0000001fff117819 */ /* 0x000fc80000011602 */
[----:B------:R-:W-:-:S05]  /*1340*/  LEA.HI.SX32 R17, R2, R17, 0x1c ;  /* 0x0000001102117211 */ /* 0x000fca00078fe2ff */
[----:B------:R-:W-:-:S04]  /*1350*/  IMAD R37, R17, -0x60, R28 ;  /* 0xffffffa011257824 */ /* 0x000fc800078e021c */
[----:B------:R-:W-:-:S04]  /*1360*/  IMAD R2, R37, 0x3c1, R0 ;  /* 0x000003c125027824 */ /* 0x000fc800078e0200 */
[----:B------:R-:W-:Y:S01]  /*1370*/  IMAD R17, R17, 0x258a0, R2 ;  /* 0x000258a011117824 */ /* 0x000fe200078e0202 */
[----:B------:R-:W-:-:S04]  /*1380*/  SHF.R.U32.HI R2, RZ, 0x4, R3 ;  /* 0x00000004ff027819 */ /* 0x000fc80000011603 */
[----:B------:R-:W-:Y:S02]  /*1390*/  LOP3.LUT R2, R2, 0xc, RZ, 0xc0, !PT ;  /* 0x0000000c02027812 */ /* 0x000fe400078ec0ff */
[----:B------:R-:W-:-:S03]  /*13a0*/  LOP3.LUT R10, R3, 0xff, RZ, 0xc0, !PT ;  /* 0x000000ff030a7812 */ /* 0x000fc600078ec0ff */
[----:B------:R-:W-:-:S04]  /*13b0*/  VIADD R3, R2, UR4 ;  /* 0x0000000402037c36 */ /* 0x000fc80008000000 */
[----:B------:R-:W-:Y:S02]  /*13c0*/  IMAD R18, R10, 0x4, R3 ;  /* 0x000000040a127824 */ /* 0x000fe400078e0203 */
[----:B------:R-:W0:Y:S03]  /*13d0*/  LDC.64 R2, c[0x0][0x238] ;  /* 0x00008e00ff027b82 */ /* 0x000e260000000a00 */
[----:B------:R-:W1:Y:S01]  /*13e0*/  LDS R37, [R18] ;  /* 0x0000000012257984 */ /* 0x000e620000000800 */
[----:B------:R-:W-:Y:S01]  /*13f0*/  IMAD R27, R27, 0x258a0, R16 ;  /* 0x000258a01b1b7824 */ /* 0x000fe200078e0210 */
[----:B------:R-:W-:-:S05]  /*1400*/  LOP3.LUT R20, R28, 0x14, RZ, 0xfc, !PT ;  /* 0x000000141c147812 */ /* 0x000fca00078efcff */
[----:B------:R-:W-:-:S04]  /*1410*/  IMAD.HI R26, R20, 0x2aaaaaab, RZ ;  /* 0x2aaaaaab141a7827 */ /* 0x000fc800078e02ff */
[----:B0-----:R-:W-:Y:S01]  /*1420*/  IMAD.WIDE R16, R17, 0x4, R2 ;  /* 0x0000000411107825 */ /* 0x001fe200078e0202 */
[----:B------:R-:W-:-:S04]  /*1430*/  SHF.R.U32.HI R23, RZ, 0x1f, R26 ;  /* 0x0000001fff177819 */ /* 0x000fc8000001161a */
[----:B-1----:R0:W-:Y:S01]  /*1440*/  @P6 STG.E desc[UR6][R16.64], R37 ;  /* 0x0000002510006986 */ /* 0x0021e2000c101906 */
[----:B------:R-:W-:Y:S02]  /*1450*/  ISETP.NE.AND P6, PT, R19, RZ, PT ;  /* 0x000000ff1300720c */ /* 0x000fe40003fc5270 */
[----:B------:R-:W-:-:S04]  /*1460*/  LOP3.LUT R19, R10, 0x100, RZ, 0xfc, !PT ;  /* 0x000001000a137812 */ /* 0x000fc800078efcff */
[----:B------:R-:W-:-:S04]  /*1470*/  SHF.R.U32.HI R19, RZ, 0x4, R19 ;  /* 0x00000004ff137819 */ /* 0x000fc80000011613 */
[----:B------:R-:W-:Y:S02]  /*1480*/  LOP3.LUT R19, R19, 0x1c, RZ, 0xc0, !PT ;  /* 0x0000001c13137812 */ /* 0x000fe400078ec0ff */
[----:B------:R-:W-:-:S03]  /*1490*/  LEA.HI.SX32 R23, R26, R23, 0x1c ;  /* 0x000000171a177211 */ /* 0x000fc600078fe2ff */
[----:B------:R-:W-:-:S04]  /*14a0*/  VIADD R19, R19, UR4 ;  /* 0x0000000413137c36 */ /* 0x000fc80008000000 */
[----:B------:R-:W-:Y:S02]  /*14b0*/  IMAD R26, R10, 0x4, R19 ;  /* 0x000000040a1a7824 */ /* 0x000fe400078e0213 */
[----:B------:R-:W-:-:S04]  /*14c0*/  IMAD.WIDE R18, R35, 0x4, R2 ;  /* 0x0000000423127825 */ /* 0x000fc800078e0202 */
[----:B------:R-:W-:Y:S01]  /*14d0*/  IMAD R35, R33, -0x60, R24 ;  /* 0xffffffa021237824 */ /* 0x000fe200078e0218 */
[----:B------:R-:W1:Y:S03]  /*14e0*/  LDS R26, [R26+0x400] ;  /* 0x000400001a1a7984 */ /* 0x000e660000000800 */
[----:B0-----:R-:W-:-:S04]  /*14f0*/  IMAD R16, R35, 0x3c1, R0 ;  /* 0x000003c123107824 */ /* 0x001fc800078e0200 */
[----:B------:R-:W-:Y:S01]  /*1500*/  IMAD R17, R33, 0x258a0, R16 ;  /* 0x000258a021117824 */ /* 0x000fe200078e0210 */
[----:B------:R-:W-:-:S04]  /*1510*/  LOP3.LUT R16, R10, 0x200, RZ, 0xfc, !PT ;  /* 0x000002000a107812 */ /* 0x000fc800078efcff */
[----:B------:R-:W-:-:S04]  /*1520*/  SHF.R.U32.HI R16, RZ, 0x4, R16 ;  /* 0x00000004ff107819 */ /* 0x000fc80000011610 */
[----:B------:R-:W-:-:S05]  /*1530*/  LOP3.LUT R16, R16, 0x2c, RZ, 0xc0, !PT ;  /* 0x0000002c10107812 */ /* 0x000fca00078ec0ff */
[----:B------:R-:W-:-:S04]  /*1540*/  VIADD R33, R16, UR4 ;  /* 0x0000000410217c36 */ /* 0x000fc80008000000 */
[----:B------:R-:W-:-:S06]  /*1550*/  IMAD R33, R10, 0x4, R33 ;  /* 0x000000040a217824 */ /* 0x000fcc00078e0221 */
[----:B------:R-:W0:Y:S04]  /*1560*/  LDS R33, [R33+0x800] ;  /* 0x0008000021217984 */ /* 0x000e280000000800 */
[----:B-1----:R1:W-:Y:S01]  /*1570*/  @P5 STG.E desc[UR6][R18.64], R26 ;  /* 0x0000001a12005986 */ /* 0x0023e2000c101906 */
[----:B------:R-:W-:Y:S01]  /*1580*/  ISETP.LT.AND P5, PT, R24, 0x180, !P0 ;  /* 0x000001801800780c */ /* 0x000fe200047a1270 */
[----:B------:R-:W-:-:S04]  /*1590*/  IMAD.WIDE R16, R17, 0x4, R2 ;  /* 0x0000000411107825 */ /* 0x000fc800078e0202 */
[----:B-1----:R-:W-:-:S08]  /*15a0*/  IMAD R19, R31, -0x60, R14 ;  /* 0xffffffa01f137824 */ /* 0x002fd000078e020e */
[----:B0-----:R-:W-:Y:S01]  /*15b0*/  @P5 STG.E desc[UR6][R16.64], R33 ;  /* 0x0000002110005986 */ /* 0x001fe2000c101906 */
[----:B------:R-:W-:Y:S01]  /*15c0*/  ISETP.LT.AND P5, PT, R14, 0x180, !P0 ;  /* 0x000001800e00780c */ /* 0x000fe200047a1270 */
[----:B------:R-:W-:-:S04]  /*15d0*/  IMAD R14, R19, 0x3c1, R0 ;  /* 0x000003c1130e7824 */ /* 0x000fc800078e0200 */
[----:B------:R-:W-:Y:S01]  /*15e0*/  IMAD R31, R31, 0x258a0, R14 ;  /* 0x000258a01f1f7824 */ /* 0x000fe200078e020e */
[----:B------:R-:W-:-:S04]  /*15f0*/  LOP3.LUT R14, R10, 0x300, RZ, 0xfc, !PT ;  /* 0x000003000a0e7812 */ /* 0x000fc800078efcff */
[----:B------:R-:W-:-:S04]  /*1600*/  SHF.R.U32.HI R14, RZ, 0x4, R14 ;  /* 0x00000004ff0e7819 */ /* 0x000fc8000001160e */
[----:B------:R-:W-:-:S05]  /*1610*/  LOP3.LUT R14, R14, 0x3c, RZ, 0xc0, !PT ;  /* 0x0000003c0e0e7812 */ /* 0x000fca00078ec0ff */
[----:B------:R-:W-:-:S04]  /*1620*/  VIADD R19, R14, UR4 ;  /* 0x000000040e137c36 */ /* 0x000fc80008000000 */
[----:B------:R-:W-:Y:S02]  /*1630*/  IMAD R18, R10, 0x4, R19 ;  /* 0x000000040a127824 */ /* 0x000fe400078e0213 */
[----:B------:R-:W-:-:S03]  /*1640*/  IMAD R19, R29, -0x60, R22 ;  /* 0xffffffa01d137824 */ /* 0x000fc600078e0216 */
[----:B------:R0:W1:Y:S01]  /*1650*/  LDS R35, [R18+0xc00] ;  /* 0x000c000012237984 */ /* 0x0000620000000800 */
[----:B------:R-:W-:-:S04]  /*1660*/  IMAD R14, R19, 0x3c1, R0 ;  /* 0x000003c1130e7824 */ /* 0x000fc800078e0200 */
[----:B------:R-:W-:Y:S01]  /*1670*/  IMAD R29, R29, 0x258a0, R14 ;  /* 0x000258a01d1d7824 */ /* 0x000fe200078e020e */
[----:B------:R-:W-:-:S04]  /*1680*/  LOP3.LUT R14, R10, 0x400, RZ, 0xfc, !PT ;  /* 0x000004000a0e7812 */ /* 0x000fc800078efcff */
[----:B------:R-:W-:-:S04]  /*1690*/  SHF.R.U32.HI R14, RZ, 0x4, R14 ;  /* 0x00000004ff0e7819 */ /* 0x000fc8000001160e */
[----:B------:R-:W-:-:S05]  /*16a0*/  LOP3.LUT R14, R14, 0x4c, RZ, 0xc0, !PT ;  /* 0x0000004c0e0e7812 */ /* 0x000fca00078ec0ff */
[----:B------:R-:W-:-:S04]  /*16b0*/  VIADD R19, R14, UR4 ;  /* 0x000000040e137c36 */ /* 0x000fc80008000000 */
[----:B0-----:R-:W-:Y:S02]  /*16c0*/  IMAD R18, R10, 0x4, R19 ;  /* 0x000000040a127824 */ /* 0x001fe400078e0213 */
[----:B------:R-:W-:-:S03]  /*16d0*/  IMAD.WIDE R16, R31, 0x4, R2 ;  /* 0x000000041f107825 */ /* 0x000fc600078e0202 */
[----:B------:R-:W0:Y:S01]  /*16e0*/  LDS R31, [R18+0x1000] ;  /* 0x00100000121f7984 */ /* 0x000e220000000800 */
[----:B------:R-:W-:-:S04]  /*16f0*/  IMAD R19, R23, -0x60, R20 ;  /* 0xffffffa017137824 */ /* 0x000fc800078e0214 */
[----:B------:R-:W-:Y:S01]  /*1700*/  IMAD R14, R19, 0x3c1, R0 ;  /* 0x000003c1130e7824 */ /* 0x000fe200078e0200 */
[----:B-1----:R1:W-:Y:S01]  /*1710*/  @P5 STG.E desc[UR6][R16.64], R35 ;  /* 0x0000002310005986 */ /* 0x0023e2000c101906 */
[----:B------:R-:W-:Y:S02]  /*1720*/  ISETP.LT.AND P5, PT, R22, 0x180, !P0 ;  /* 0x000001801600780c */ /* 0x000fe400047a1270 */
[----:B------:R-:W-:Y:S01]  /*1730*/  IMAD R23, R23, 0x258a0, R14 ;  /* 0x000258a017177824 */ /* 0x000fe200078e020e */
[C---:B------:R-:W-:Y:S02]  /*1740*/  LOP3.LUT R14, R10.reuse, 0x500, RZ, 0xfc, !PT ;  /* 0x000005000a0e7812 */ /* 0x040fe400078efcff */
[----:B------:R-:W-:Y:S02]  /*1750*/  LOP3.LUT R19, R10, 0x600, RZ, 0xfc, !PT ;  /* 0x000006000a137812 */ /* 0x000fe400078efcff */
[----:B------:R-:W-:Y:S01]  /*1760*/  SHF.R.U32.HI R14, RZ, 0x4, R14 ;  /* 0x00000004ff0e7819 */ /* 0x000fe2000001160e */
[----:B-1----:R-:W-:-:S03]  /*1770*/  IMAD.WIDE R16, R29, 0x4, R2 ;  /* 0x000000041d107825 */ /* 0x002fc600078e0202 */
[----:B------:R-:W-:Y:S02]  /*1780*/  LOP3.LUT R14, R14, 0x5c, RZ, 0xc0, !PT ;  /* 0x0000005c0e0e7812 */ /* 0x000fe400078ec0ff */
[----:B------:R-:W-:-:S04]  /*1790*/  SHF.R.U32.HI R19, RZ, 0x4, R19 ;  /* 0x00000004ff137819 */ /* 0x000fc80000011613 */
[----:B------:R-:W-:Y:S01]  /*17a0*/  LOP3.LUT R19, R19, 0x6c, RZ, 0xc0, !PT ;  /* 0x0000006c13137812 */ /* 0x000fe200078ec0ff */
[----:B0-----:R0:W-:Y:S01]  /*17b0*/  @P5 STG.E desc[UR6][R16.64], R31 ;  /* 0x0000001f10005986 */ /* 0x0011e2000c101906 */
[----:B------:R-:W-:Y:S02]  /*17c0*/  ISETP.LT.AND P5, PT, R20, 0x180, !P0 ;  /* 0x000001801400780c */ /* 0x000fe400047a1270 */
[----:B------:R-:W-:-:S04]  /*17d0*/  LOP3.LUT R20, R10, 0x700, RZ, 0xfc, !PT ;  /* 0x000007000a147812 */ /* 0x000fc800078efcff */
[----:B------:R-:W-:Y:S02]  /*17e0*/  SHF.R.U32.HI R20, RZ, 0x4, R20 ;  /* 0x00000004ff147819 */ /* 0x000fe40000011614 */
[----:B0-----:R-:W-:Y:S01]  /*17f0*/  IADD3 R17, R14, UR4, RZ ;  /* 0x000000040e117c10 */ /* 0x001fe2000fffe0ff */
[----:B------:R-:W-:Y:S01]  /*1800*/  VIADD R19, R19, UR4 ;  /* 0x0000000413137c36 */ /* 0x000fe20008000000 */
[----:B------:R-:W-:-:S03]  /*1810*/  LOP3.LUT R14, R20, 0x7c, RZ, 0xc0, !PT ;  /* 0x0000007c140e7812 */ /* 0x000fc600078ec0ff */
[----:B------:R-:W-:Y:S02]  /*1820*/  IMAD R20, R10, 0x4, R17 ;  /* 0x000000040a147824 */ /* 0x000fe400078e0211 */
[----:B------:R-:W-:Y:S02]  /*1830*/  VIADD R17, R14, UR4 ;  /* 0x000000040e117c36 */ /* 0x000fe40008000000 */
[C---:B------:R-:W-:Y:S01]  /*1840*/  IMAD R22, R10.reuse, 0x4, R19 ;  /* 0x000000040a167824 */ /* 0x040fe200078e0213 */
[----:B------:R0:W1:Y:S01]  /*1850*/  LDS R29, [R20+0x1400] ;  /* 0x00140000141d7984 */ /* 0x0000620000000800 */
[----:B------:R-:W-:-:S03]  /*1860*/  IMAD R24, R10, 0x4, R17 ;  /* 0x000000040a187824 */ /* 0x000fc600078e0211 */
[----:B------:R2:W3:Y:S04]  /*1870*/  LDS R31, [R22+0x1800] ;  /* 0x00180000161f7984 */ /* 0x0004e80000000800 */
[----:B------:R4:W5:Y:S01]  /*1880*/  LDS R33, [R24+0x1c00] ;  /* 0x001c000018217984 */ /* 0x0009620000000800 */
[----:B------:R-:W-:Y:S01]  /*1890*/  LOP3.LUT R14, R10, 0x800, RZ, 0xfc, !PT ;  /* 0x000008000a0e7812 */ /* 0x000fe200078efcff */
[----:B------:R-:W-:-:S03]  /*18a0*/  IMAD.WIDE R16, R23, 0x4, R2 ;  /* 0x0000000417107825 */ /* 0x000fc600078e0202 */
[----:B------:R-:W-:-:S04]  /*18b0*/  SHF.R.U32.HI R23, RZ, 0x4, R14 ;  /* 0x00000004ff177819 */ /* 0x000fc8000001160e */
[----:B------:R-:W-:Y:S01]  /*18c0*/  LOP3.LUT R23, R23, 0x8c, RZ, 0xc0, !PT ;  /* 0x0000008c17177812 */ /* 0x000fe200078ec0ff */
[--C-:B------:R-:W-:Y:S01]  /*18d0*/  IMAD.WIDE R18, R27, 0x4, R2.reuse ;  /* 0x000000041b127825 */ /* 0x100fe200078e0202 */
[C---:B0-----:R-:W-:Y:S02]  /*18e0*/  LOP3.LUT R20, R10.reuse, 0x900, RZ, 0xfc, !PT ;  /* 0x000009000a147812 */ /* 0x041fe400078efcff */
[C---:B--2---:R-:W-:Y:S01]  /*18f0*/  LOP3.LUT R22, R10.reuse, 0xa00, RZ, 0xfc, !PT ;  /* 0x00000a000a167812 */ /* 0x044fe200078efcff */
[----:B------:R-:W-:Y:S01]  /*1900*/  VIADD R23, R23, UR4 ;  /* 0x0000000417177c36 */ /* 0x000fe20008000000 */
[C---:B----4-:R-:W-:Y:S01]  /*1910*/  LOP3.LUT R24, R10.reuse, 0xb00, RZ, 0xfc, !PT ;  /* 0x00000b000a187812 */ /* 0x050fe200078efcff */
[----:B------:R-:W-:Y:S01]  /*1920*/  IMAD.WIDE R14, R15, 0x4, R2 ;  /* 0x000000040f0e7825 */ /* 0x000fe200078e0202 */
[C---:B------:R-:W-:Y:S02]  /*1930*/  LOP3.LUT R26, R10.reuse, 0xe00, RZ, 0xfc, !PT ;  /* 0x00000e000a1a7812 */ /* 0x040fe400078efcff */
[----:B------:R-:W-:Y:S01]  /*1940*/  SHF.R.U32.HI R20, RZ, 0x4, R20 ;  /* 0x00000004ff147819 */ /* 0x000fe20000011614 */
[----:B------:R-:W-:Y:S01]  /*1950*/  IMAD R23, R10, 0x4, R23 ;  /* 0x000000040a177824 */ /* 0x000fe200078e0217 */
[----:B------:R-:W-:-:S02]  /*1960*/  SHF.R.U32.HI R22, RZ, 0x4, R22 ;  /* 0x00000004ff167819 */ /* 0x000fc40000011616 */
[----:B------:R-:W-:Y:S02]  /*1970*/  SHF.R.U32.HI R24, RZ, 0x4, R24 ;  /* 0x00000004ff187819 */ /* 0x000fe40000011618 */
[----:B------:R-:W-:Y:S01]  /*1980*/  SHF.R.U32.HI R26, RZ, 0x4, R26 ;  /* 0x00000004ff1a7819 */ /* 0x000fe2000001161a */
[----:B------:R-:W0:Y:S04]  /*1990*/  LDS R27, [R23+0x2000] ;  /* 0x00200000171b7984 */ /* 0x000e280000000800 */
[----:B-1----:R1:W-:Y:S01]  /*19a0*/  @P5 STG.E desc[UR6][R16.64], R29 ;  /* 0x0000001d10005986 */ /* 0x0023e2000c101906 */
[----:B------:R-:W-:-:S03]  /*19b0*/  LOP3.LUT R20, R20, 0x9c, RZ, 0xc0, !PT ;  /* 0x0000009c14147812 */ /* 0x000fc600078ec0ff */
[----:B---3--:R2:W-:Y:S01]  /*19c0*/  @P4 STG.E desc[UR6][R18.64], R31 ;  /* 0x0000001f12004986 */ /* 0x0085e2000c101906 */
[----:B------:R-:W-:Y:S02]  /*19d0*/  LOP3.LUT R22, R22, 0xac, RZ, 0xc0, !PT ;  /* 0x000000ac16167812 */ /* 0x000fe400078ec0ff */
[C---:B-1----:R-:W-:Y:S02]  /*19e0*/  LOP3.LUT R16, R10.reuse, 0xc00, RZ, 0xfc, !PT ;  /* 0x00000c000a107812 */ /* 0x042fe400078efcff */
[C---:B------:R-:W-:Y:S02]  /*19f0*/  LOP3.LUT R17, R10.reuse, 0xd00, RZ, 0xfc, !PT ;  /* 0x00000d000a117812 */ /* 0x040fe400078efcff */
[----:B--2---:R-:W-:Y:S02]  /*1a00*/  LOP3.LUT R18, R10, 0xf00, RZ, 0xfc, !PT ;  /* 0x00000f000a127812 */ /* 0x004fe400078efcff */
[----:B------:R-:W-:Y:S02]  /*1a10*/  SHF.R.U32.HI R16, RZ, 0x4, R16 ;  /* 0x00000004ff107819 */ /* 0x000fe40000011610 */
[----:B------:R-:W-:Y:S01]  /*1a20*/  SHF.R.U32.HI R17, RZ, 0x4, R17 ;  /* 0x00000004ff117819 */ /* 0x000fe20000011611 */
[----:B-----5:R1:W-:Y:S01]  /*1a30*/  @P3 STG.E desc[UR6][R14.64], R33 ;  /* 0x000000210e003986 */ /* 0x0203e2000c101906 */
[----:B------:R-:W-:-:S02]  /*1a40*/  LOP3.LUT R24, R24, 0xbc, RZ, 0xc0, !PT ;  /* 0x000000bc18187812 */ /* 0x000fc400078ec0ff */
[----:B------:R-:W-:Y:S02]  /*1a50*/  LOP3.LUT R16, R16, 0xcc, RZ, 0xc0, !PT ;  /* 0x000000cc10107812 */ /* 0x000fe400078ec0ff */
[----:B------:R-:W-:Y:S01]  /*1a60*/  LOP3.LUT R26, R26, 0xec, RZ, 0xc0, !PT ;  /* 0x000000ec1a1a7812 */ /* 0x000fe200078ec0ff */
[----:B------:R-:W-:Y:S01]  /*1a70*/  VIADD R19, R24, UR4 ;  /* 0x0000000418137c36 */ /* 0x000fe20008000000 */
[----:B------:R-:W-:Y:S02]  /*1a80*/  IADD3 R29, R16, UR4, RZ ;  /* 0x00000004101d7c10 */ /* 0x000fe4000fffe0ff */
[----:B-1----:R-:W-:Y:S02]  /*1a90*/  SHF.R.U32.HI R14, RZ, 0x4, R18 ;  /* 0x00000004ff0e7819 */ /* 0x002fe40000011612 */
[----:B------:R-:W-:Y:S01]  /*1aa0*/  LOP3.LUT R18, R17, 0xdc, RZ, 0xc0, !PT ;  /* 0x000000dc11127812 */ /* 0x000fe200078ec0ff */
[----:B------:R-:W-:Y:S02]  /*1ab0*/  VIADD R15, R20, UR4 ;  /* 0x00000004140f7c36 */ /* 0x000fe40008000000 */
[----:B------:R-:W-:-:S02]  /*1ac0*/  VIADD R17, R22, UR4 ;  /* 0x0000000416117c36 */ /* 0x000fc40008000000 */
[----:B------:R-:W-:Y:S02]  /*1ad0*/  VIADD R31, R18, UR4 ;  /* 0x00000004121f7c36 */ /* 0x000fe40008000000 */
[----:B------:R-:W-:Y:S02]  /*1ae0*/  IMAD R15, R10, 0x4, R15 ;  /* 0x000000040a0f7824 */ /* 0x000fe400078e020f */
[----:B------:R-:W-:Y:S02]  /*1af0*/  VIADD R33, R26, UR4 ;  /* 0x000000041a217c36 */ /* 0x000fe40008000000 */
[C---:B------:R-:W-:Y:S01]  /*1b00*/  IMAD R20, R10.reuse, 0x4, R17 ;  /* 0x000000040a147824 */ /* 0x040fe200078e0211 */
[----:B------:R1:W2:Y:S01]  /*1b10*/  LDS R23, [R15+0x2400] ;  /* 0x002400000f177984 */ /* 0x0002a20000000800 */
[C---:B------:R-:W-:Y:S02]  /*1b20*/  IMAD R19, R10.reuse, 0x4, R19 ;  /* 0x000000040a137824 */ /* 0x040fe400078e0213 */
[----:B------:R-:W-:-:S02]  /*1b30*/  IMAD R18, R10, 0x4, R29 ;  /* 0x000000040a127824 */ /* 0x000fc400078e021d */
[C---:B------:R-:W-:Y:S01]  /*1b40*/  IMAD R17, R10.reuse, 0x4, R31 ;  /* 0x000000040a117824 */ /* 0x040fe200078e021f */
[----:B------:R-:W3:Y:S01]  /*1b50*/  LDS R20, [R20+0x2800] ;  /* 0x0028000014147984 */ /* 0x000ee20000000800 */
[----:B------:R-:W-:-:S03]  /*1b60*/  IMAD R16, R10, 0x4, R33 ;  /* 0x000000040a107824 */ /* 0x000fc600078e0221 */
[----:B------:R-:W4:Y:S04]  /*1b70*/  LDS R19, [R19+0x2c00] ;  /* 0x002c000013137984 */ /* 0x000f280000000800 */
[----:B------:R-:W5:Y:S04]  /*1b80*/  LDS R18, [R18+0x3000] ;  /* 0x0030000012127984 */ /* 0x000f680000000800 */
[----:B------:R-:W2:Y:S04]  /*1b90*/  LDS R17, [R17+0x3400] ;  /* 0x0034000011117984 */ /* 0x000ea80000000800 */
[----:B------:R-:W2:Y:S01]  /*1ba0*/  LDS R16, [R16+0x3800] ;  /* 0x0038000010107984 */ /* 0x000ea20000000800 */
[----:B------:R-:W-:-:S05]  /*1bb0*/  LOP3.LUT R14, R14, 0xfc, RZ, 0xc0, !PT ;  /* 0x000000fc0e0e7812 */ /* 0x000fca00078ec0ff */
[----:B------:R-:W-:Y:S02]  /*1bc0*/  VIADD R29, R14, UR4 ;  /* 0x000000040e1d7c36 */ /* 0x000fe40008000000 */
[----:B-1----:R-:W-:Y:S01]  /*1bd0*/  IMAD.WIDE R14, R9, 0x4, R2 ;  /* 0x00000004090e7825 */ /* 0x002fe200078e0202 */
[----:B------:R-:W-:-:S03]  /*1be0*/  ISETP.LT.AND P5, PT, R12, 0x180, !P0 ;  /* 0x000001800c00780c */ /* 0x000fc600047a1270 */
[----:B------:R-:W-:Y:S02]  /*1bf0*/  IMAD R9, R21, -0x60, R12 ;  /* 0xffffffa015097824 */ /* 0x000fe400078e020c */
[----:B------:R-:W-:Y:S02]  /*1c00*/  IMAD R10, R10, 0x4, R29 ;  /* 0x000000040a0a7824 */ /* 0x000fe400078e021d */
[----:B------:R-:W-:Y:S02]  /*1c10*/  IMAD R31, R25, -0x60, R4 ;  /* 0xffffffa0191f7824 */ /* 0x000fe400078e0204 */
[----:B------:R-:W-:Y:S02]  /*1c20*/  IMAD R12, R9, 0x3c1, R0 ;  /* 0x000003c1090c7824 */ /* 0x000fe400078e0200 */
[----:B------:R-:W-:Y:S01]  /*1c30*/  IMAD R29, R13, -0x60, R8 ;  /* 0xffffffa00d1d7824 */ /* 0x000fe200078e0208 */
[----:B0-----:R0:W-:Y:S01]  /*1c40*/  @P2 STG.E desc[UR6][R14.64], R27 ;  /* 0x0000001b0e002986 */ /* 0x0011e2000c101906 */
[----:B------:R-:W-:Y:S01]  /*1c50*/  IMAD R9, R11, -0x60, R6 ;  /* 0xffffffa00b097824 */ /* 0x000fe200078e0206 */
[----:B------:R-:W-:Y:S01]  /*1c60*/  ISETP.LT.AND P4, PT, R4, 0x180, !P0 ;  /* 0x000001800400780c */ /* 0x000fe20004781270 */
[----:B------:R-:W-:Y:S01]  /*1c70*/  IMAD R4, R31, 0x3c1, R0 ;  /* 0x000003c11f047824 */ /* 0x000fe200078e0200 */
[----:B------:R-:W-:Y:S01]  /*1c80*/  ISETP.LT.AND P2, PT, R6, 0x180, !P0 ;  /* 0x000001800600780c */ /* 0x000fe20004741270 */
[----:B------:R-:W-:Y:S01]  /*1c90*/  IMAD R21, R21, 0x258a0, R12 ;  /* 0x000258a015157824 */ /* 0x000fe200078e020c */
[----:B------:R-:W-:Y:S01]  /*1ca0*/  ISETP.LT.AND P3, PT, R8, 0x180, !P0 ;  /* 0x000001800800780c */ /* 0x000fe20004761270 */
[--C-:B------:R-:W-:Y:S01]  /*1cb0*/  IMAD R6, R29, 0x3c1, R0.reuse ;  /* 0x000003c11d067824 */ /* 0x100fe200078e0200 */
[----:B------:R-:W-:Y:S01]  /*1cc0*/  LOP3.LUT R28, R28, 0x3c, RZ, 0xfc, !PT ;  /* 0x0000003c1c1c7812 */ /* 0x000fe200078efcff */
[----:B------:R-:W-:-:S02]  /*1cd0*/  IMAD R12, R9, 0x3c1, R0 ;  /* 0x000003c1090c7824 */ /* 0x000fc400078e0200 */
[----:B------:R-:W-:Y:S01]  /*1ce0*/  IMAD R25, R25, 0x258a0, R4 ;  /* 0x000258a019197824 */ /* 0x000fe200078e0204 */
[----:B------:R-:W-:Y:S01]  /*1cf0*/  ISETP.LT.AND P0, PT, R28, 0x180, !P0 ;  /* 0x000001801c00780c */ /* 0x000fe20004701270 */
[----:B0-----:R-:W-:Y:S02]  /*1d00*/  IMAD R15, R13, 0x258a0, R6 ;  /* 0x000258a00d0f7824 */ /* 0x001fe400078e0206 */
[----:B------:R-:W-:Y:S02]  /*1d10*/  IMAD R11, R11, 0x258a0, R12 ;  /* 0x000258a00b0b7824 */ /* 0x000fe400078e020c */
[----:B------:R-:W-:-:S04]  /*1d20*/  IMAD.WIDE R8, R21, 0x4, R2 ;  /* 0x0000000415087825 */ /* 0x000fc800078e0202 */
[--C-:B------:R-:W-:Y:S01]  /*1d30*/  IMAD.WIDE R12, R25, 0x4, R2.reuse ;  /* 0x00000004190c7825 */ /* 0x100fe200078e0202 */
[----:B--2---:R0:W-:Y:S03]  /*1d40*/  @P5 STG.E desc[UR6][R8.64], R23 ;  /* 0x0000001708005986 */ /* 0x0041e6000c101906 */
[--C-:B------:R-:W-:Y:S01]  /*1d50*/  IMAD.WIDE R14, R15, 0x4, R2.reuse ;  /* 0x000000040f0e7825 */ /* 0x100fe200078e0202 */
[----:B---3--:R0:W-:Y:S03]  /*1d60*/  @P4 STG.E desc[UR6][R12.64], R20 ;  /* 0x000000140c004986 */ /* 0x0081e6000c101906 */
[--C-:B------:R-:W-:Y:S01]  /*1d70*/  IMAD.WIDE R24, R11, 0x4, R2.reuse ;  /* 0x000000040b187825 */ /* 0x100fe200078e0202 */
[----:B----4-:R0:W-:Y:S03]  /*1d80*/  @P3 STG.E desc[UR6][R14.64], R19 ;  /* 0x000000130e003986 */ /* 0x0101e6000c101906 */
[--C-:B------:R-:W-:Y:S01]  /*1d90*/  IMAD.WIDE R6, R7, 0x4, R2.reuse ;  /* 0x0000000407067825 */ /* 0x100fe200078e0202 */
[----:B-----5:R0:W-:Y:S03]  /*1da0*/  @P2 STG.E desc[UR6][R24.64], R18 ;  /* 0x0000001218002986 */ /* 0x0201e6000c101906 */
[----:B------:R-:W-:Y:S01]  /*1db0*/  IMAD.WIDE R4, R5, 0x4, R2 ;  /* 0x0000000405047825 */ /* 0x000fe200078e0202 */
[----:B------:R0:W-:Y:S04]  /*1dc0*/  @P1 STG.E desc[UR6][R6.64], R17 ;  /* 0x0000001106001986 */ /* 0x0001e8000c101906 */
[----:B------:R0:W-:Y:S02]  /*1dd0*/  @P6 STG.E desc[UR6][R4.64], R16 ;  /* 0x0000001004006986 */ /* 0x0001e4000c101906 */
[----:B0-----:R-:W-:Y:S05]  /*1de0*/  @!P0 EXIT ;  /* 0x000000000000894d */ /* 0x001fea0003800000 */
[----:B0-----:R-:W0:Y:S01]  /*1df0*/  LDS R9, [R10+0x3c00] ;  /* 0x003c00000a097984 */ /* 0x001e220000000800 */
[----:B------:R-:W-:-:S05]  /*1e00*/  IMAD.HI R4, R28, 0x2aaaaaab, RZ ;  /* 0x2aaaaaab1c047827 */ /* 0x000fca00078e02ff */
[----:B------:R-:W-:-:S04]  /*1e10*/  SHF.R.U32.HI R5, RZ, 0x1f, R4 ;  /* 0x0000001fff057819 */ /* 0x000fc80000011604 */
[----:B------:R-:W-:-:S05]  /*1e20*/  LEA.HI.SX32 R5, R4, R5, 0x1c ;  /* 0x0000000504057211 */ /* 0x000fca00078fe2ff */
[----:B------:R-:W-:-:S04]  /*1e30*/  IMAD R7, R5, -0x60, R28 ;  /* 0xffffffa005077824 */ /* 0x000fc800078e021c */
[----:B------:R-:W-:-:S04]  /*1e40*/  IMAD R0, R7, 0x3c1, R0 ;  /* 0x000003c107007824 */ /* 0x000fc800078e0200 */
[----:B------:R-:W-:-:S04]  /*1e50*/  IMAD R5, R5, 0x258a0, R0 ;  /* 0x000258a005057824 */ /* 0x000fc800078e0200 */
[----:B------:R-:W-:-:S05]  /*1e60*/  IMAD.WIDE R2, R5, 0x4, R2 ;  /* 0x0000000405027825 */ /* 0x000fca00078e0202 */
[----:B0-----:R-:W-:Y:S01]  /*1e70*/  STG.E desc[UR6][R2.64], R9 ;  /* 0x0000000902007986 */ /* 0x001fe2000c101906 */
[----:B------:R-:W-:Y:S05]  /*1e80*/  EXIT ;  /* 0x000000000000794d */ /* 0x000fea0003800000 */
.L_x_0:
[----:B------:R-:W-:-:S00]  /*1e90*/  BRA `(.L_x_0) ;  /* 0xfffffffc00fc7947 */ /* 0x000fc0000383ffff */
[----:B------:R-:W-:-:S00]  /*1ea0*/  NOP ;  /* 0x0000000000007918 */ /* 0x000fc00000000000 */
        /* <DEDUP_REMOVED lines=13> */
.L_x_1:


//--------------------- .nv.global.init           --------------------------
	.section	.nv.global.init,"aw",@progbits
.nv.global.init:
	.type		_$_str,@object
	.size		_$_str,(_$_str_$_2 - _$_str)
_$_str:
        /*0000*/ 	.byte	0x5f, 0x5f, 0x43, 0x55, 0x44, 0x41, 0x5f, 0x46, 0x54, 0x5a, 0x00
	.type		_$_str_$_2,@object
	.size		_$_str_$_2,(.L_1 - _$_str_$_2)
_$_str_$_2:
        /*000b*/ 	.byte	0x5f, 0x5f, 0x43, 0x55, 0x44, 0x41, 0x5f, 0x50, 0x52, 0x45, 0x43, 0x5f, 0x53, 0x51, 0x52, 0x54
        /*001b*/ 	.byte	0x00
.L_1:


//--------------------- .nv.shared.triton_poi_fused__native_batch_norm_legit_no_training_relu_3 --------------------------
	.section	.nv.shared.triton_poi_fused__native_batch_norm_legit_no_training_relu_3,"aw",@nobits
	.sectionflags	@""
	.align	16
	.zero		1024


//--------------------- .nv.constant0.triton_poi_fused__native_batch_norm_legit_no_training_relu_3 --------------------------
	.section	.nv.constant0.triton_poi_fused__native_batch_norm_legit_no_training_relu_3,"a",@progbits
	.sectionflags	@""
	.align	4
.nv.constant0.triton_poi_fused__native_batch_norm_legit_no_training_relu_3:
	.zero		584
